//
// Generated by NVIDIA NVVM Compiler
//
// Compiler Build ID: CL-36424714
// Cuda compilation tools, release 13.0, V13.0.88
// Based on NVVM 20.0.0
//

.version 9.0
.target sm_100
.address_size 64

	// .globl	_Z6kerneljjiiPKhPf

.visible .entry _Z6kerneljjiiPKhPf(
	.param .u32 _Z6kerneljjiiPKhPf_param_0,
	.param .u32 _Z6kerneljjiiPKhPf_param_1,
	.param .u32 _Z6kerneljjiiPKhPf_param_2,
	.param .u32 _Z6kerneljjiiPKhPf_param_3,
	.param .u64 .ptr .align 1 _Z6kerneljjiiPKhPf_param_4,
	.param .u64 .ptr .align 1 _Z6kerneljjiiPKhPf_param_5
)
{
	.reg .pred 	%p<42>;
	.reg .b16 	%rs<11>;
	.reg .b32 	%r<250>;
	.reg .b32 	%f<49>;
	.reg .b64 	%rd<27>;

	ld.param.u32 	%r145, [_Z6kerneljjiiPKhPf_param_1];
	ld.param.u32 	%r146, [_Z6kerneljjiiPKhPf_param_2];
	ld.param.u32 	%r147, [_Z6kerneljjiiPKhPf_param_3];
	ld.param.u64 	%rd3, [_Z6kerneljjiiPKhPf_param_4];
	ld.param.u64 	%rd2, [_Z6kerneljjiiPKhPf_param_5];
	cvta.to.global.u64 	%rd1, %rd3;
	mov.u32 	%r1, %tid.x;
	mov.u32 	%r148, %ctaid.x;
	mov.u32 	%r149, %ntid.x;
	mul.lo.s32 	%r2, %r148, %r149;
	add.s32 	%r3, %r2, %r1;
	setp.ge.u32 	%p1, %r3, %r145;
	@%p1 bra 	$L__BB0_76;
	setp.lt.s32 	%p2, %r146, 1;
	mov.b32 	%r224, 1;
	mov.u32 	%r225, %r224;
	mov.u32 	%r226, %r224;
	@%p2 bra 	$L__BB0_17;
	and.b32  	%r4, %r146, 3;
	setp.lt.u32 	%p3, %r146, 4;
	mov.b32 	%r179, 0;
	mov.b32 	%r224, 1;
	@%p3 bra 	$L__BB0_8;
	and.b32  	%r179, %r146, 2147483644;
	neg.s32 	%r211, %r179;
	add.s32 	%r155, %r1, %r145;
	add.s32 	%r210, %r155, %r2;
	shl.b32 	%r8, %r145, 2;
	shl.b32 	%r156, %r145, 1;
	add.s32 	%r209, %r3, %r156;
	mad.lo.s32 	%r208, %r145, 3, %r3;
	mov.b32 	%r224, 1;
	mov.u32 	%r207, %r3;
	mov.u32 	%r225, %r224;
	mov.u32 	%r226, %r224;
$L__BB0_4:
	cvt.u64.u32 	%rd4, %r207;
	add.s64 	%rd5, %rd1, %rd4;
	ld.global.u8 	%rs1, [%rd5];
	setp.eq.s16 	%p4, %rs1, 50;
	@%p4 bra 	$L__BB0_34;
	setp.eq.s16 	%p5, %rs1, 49;
	@%p5 bra 	$L__BB0_33;
	setp.ne.s16 	%p6, %rs1, 48;
	@%p6 bra 	$L__BB0_35;
	add.s32 	%r224, %r224, 1;
	bra.uni 	$L__BB0_35;
$L__BB0_8:
	setp.eq.s32 	%p17, %r4, 0;
	@%p17 bra 	$L__BB0_17;
	mad.lo.s32 	%r181, %r179, %r145, %r3;
	neg.s32 	%r180, %r4;
$L__BB0_10:
	.pragma "nounroll";
	cvt.u64.u32 	%rd12, %r181;
	add.s64 	%rd13, %rd1, %rd12;
	ld.global.u8 	%rs5, [%rd13];
	setp.eq.s16 	%p18, %rs5, 48;
	@%p18 bra 	$L__BB0_15;
	setp.eq.s16 	%p19, %rs5, 49;
	@%p19 bra 	$L__BB0_14;
	setp.ne.s16 	%p20, %rs5, 50;
	@%p20 bra 	$L__BB0_16;
	add.s32 	%r226, %r226, 1;
	bra.uni 	$L__BB0_16;
$L__BB0_14:
	add.s32 	%r225, %r225, 1;
	bra.uni 	$L__BB0_16;
$L__BB0_15:
	add.s32 	%r224, %r224, 1;
$L__BB0_16:
	add.s32 	%r181, %r181, %r145;
	add.s32 	%r180, %r180, 1;
	setp.ne.s32 	%p21, %r180, 0;
	@%p21 bra 	$L__BB0_10;
$L__BB0_17:
	add.s32 	%r36, %r147, %r146;
	setp.lt.s32 	%p22, %r147, 1;
	mov.b32 	%r244, 1;
	mov.u32 	%r245, %r244;
	mov.u32 	%r246, %r244;
	@%p22 bra 	$L__BB0_75;
	add.s32 	%r160, %r146, 1;
	max.s32 	%r37, %r36, %r160;
	sub.s32 	%r161, %r37, %r146;
	and.b32  	%r38, %r161, 3;
	setp.eq.s32 	%p23, %r38, 0;
	mov.b32 	%r244, 1;
	mov.u32 	%r203, %r146;
	@%p23 bra 	$L__BB0_27;
	mad.lo.s32 	%r192, %r146, %r145, %r3;
	neg.s32 	%r191, %r38;
	mov.b32 	%r244, 1;
	mov.u32 	%r245, %r244;
	mov.u32 	%r246, %r244;
	mov.u32 	%r203, %r146;
$L__BB0_20:
	.pragma "nounroll";
	cvt.u64.u32 	%rd14, %r192;
	add.s64 	%rd15, %rd1, %rd14;
	ld.global.u8 	%rs6, [%rd15];
	setp.eq.s16 	%p24, %rs6, 48;
	@%p24 bra 	$L__BB0_25;
	setp.eq.s16 	%p25, %rs6, 49;
	@%p25 bra 	$L__BB0_24;
	setp.ne.s16 	%p26, %rs6, 50;
	@%p26 bra 	$L__BB0_26;
	add.s32 	%r246, %r246, 1;
	bra.uni 	$L__BB0_26;
$L__BB0_24:
	add.s32 	%r245, %r245, 1;
	bra.uni 	$L__BB0_26;
$L__BB0_25:
	add.s32 	%r244, %r244, 1;
$L__BB0_26:
	add.s32 	%r203, %r203, 1;
	add.s32 	%r192, %r192, %r145;
	add.s32 	%r191, %r191, 1;
	setp.ne.s32 	%p27, %r191, 0;
	@%p27 bra 	$L__BB0_20;
$L__BB0_27:
	sub.s32 	%r163, %r146, %r37;
	setp.gt.u32 	%p28, %r163, -4;
	@%p28 bra 	$L__BB0_75;
	mul.lo.s32 	%r164, %r203, %r145;
	add.s32 	%r165, %r164, %r145;
	add.s32 	%r230, %r3, %r165;
	shl.b32 	%r64, %r145, 2;
	add.s32 	%r166, %r203, 2;
	mad.lo.s32 	%r229, %r145, %r166, %r3;
	add.s32 	%r167, %r203, 3;
	mad.lo.s32 	%r228, %r145, %r167, %r3;
	add.s32 	%r227, %r3, %r164;
$L__BB0_29:
	cvt.u64.u32 	%rd16, %r227;
	add.s64 	%rd17, %rd1, %rd16;
	ld.global.u8 	%rs7, [%rd17];
	setp.eq.s16 	%p29, %rs7, 50;
	@%p29 bra 	$L__BB0_55;
	setp.eq.s16 	%p30, %rs7, 49;
	@%p30 bra 	$L__BB0_54;
	setp.ne.s16 	%p31, %rs7, 48;
	@%p31 bra 	$L__BB0_56;
	add.s32 	%r244, %r244, 1;
	bra.uni 	$L__BB0_56;
$L__BB0_33:
	add.s32 	%r225, %r225, 1;
	bra.uni 	$L__BB0_35;
$L__BB0_34:
	add.s32 	%r226, %r226, 1;
$L__BB0_35:
	cvt.u64.u32 	%rd6, %r210;
	add.s64 	%rd7, %rd1, %rd6;
	ld.global.u8 	%rs2, [%rd7];
	setp.eq.s16 	%p7, %rs2, 48;
	@%p7 bra 	$L__BB0_40;
	setp.eq.s16 	%p8, %rs2, 49;
	@%p8 bra 	$L__BB0_39;
	setp.ne.s16 	%p9, %rs2, 50;
	@%p9 bra 	$L__BB0_41;
	add.s32 	%r226, %r226, 1;
	bra.uni 	$L__BB0_41;
$L__BB0_39:
	add.s32 	%r225, %r225, 1;
	bra.uni 	$L__BB0_41;
$L__BB0_40:
	add.s32 	%r224, %r224, 1;
$L__BB0_41:
	cvt.u64.u32 	%rd8, %r209;
	add.s64 	%rd9, %rd1, %rd8;
	ld.global.u8 	%rs3, [%rd9];
	setp.eq.s16 	%p10, %rs3, 48;
	@%p10 bra 	$L__BB0_46;
	setp.eq.s16 	%p11, %rs3, 49;
	@%p11 bra 	$L__BB0_45;
	setp.ne.s16 	%p12, %rs3, 50;
	@%p12 bra 	$L__BB0_47;
	add.s32 	%r226, %r226, 1;
	bra.uni 	$L__BB0_47;
$L__BB0_45:
	add.s32 	%r225, %r225, 1;
	bra.uni 	$L__BB0_47;
$L__BB0_46:
	add.s32 	%r224, %r224, 1;
$L__BB0_47:
	cvt.u64.u32 	%rd10, %r208;
	add.s64 	%rd11, %rd1, %rd10;
	ld.global.u8 	%rs4, [%rd11];
	setp.eq.s16 	%p13, %rs4, 48;
	@%p13 bra 	$L__BB0_52;
	setp.eq.s16 	%p14, %rs4, 49;
	@%p14 bra 	$L__BB0_51;
	setp.ne.s16 	%p15, %rs4, 50;
	@%p15 bra 	$L__BB0_53;
	add.s32 	%r226, %r226, 1;
	bra.uni 	$L__BB0_53;
$L__BB0_51:
	add.s32 	%r225, %r225, 1;
	bra.uni 	$L__BB0_53;
$L__BB0_52:
	add.s32 	%r224, %r224, 1;
$L__BB0_53:
	add.s32 	%r211, %r211, 4;
	add.s32 	%r210, %r210, %r8;
	add.s32 	%r209, %r209, %r8;
	add.s32 	%r208, %r208, %r8;
	add.s32 	%r207, %r207, %r8;
	setp.eq.s32 	%p16, %r211, 0;
	@%p16 bra 	$L__BB0_8;
	bra.uni 	$L__BB0_4;
$L__BB0_54:
	add.s32 	%r245, %r245, 1;
	bra.uni 	$L__BB0_56;
$L__BB0_55:
	add.s32 	%r246, %r246, 1;
$L__BB0_56:
	cvt.u64.u32 	%rd18, %r230;
	add.s64 	%rd19, %rd1, %rd18;
	ld.global.u8 	%rs8, [%rd19];
	setp.eq.s16 	%p32, %rs8, 48;
	@%p32 bra 	$L__BB0_61;
	setp.eq.s16 	%p33, %rs8, 49;
	@%p33 bra 	$L__BB0_60;
	setp.ne.s16 	%p34, %rs8, 50;
	@%p34 bra 	$L__BB0_62;
	add.s32 	%r246, %r246, 1;
	bra.uni 	$L__BB0_62;
$L__BB0_60:
	add.s32 	%r245, %r245, 1;
	bra.uni 	$L__BB0_62;
$L__BB0_61:
	add.s32 	%r244, %r244, 1;
$L__BB0_62:
	cvt.u64.u32 	%rd20, %r229;
	add.s64 	%rd21, %rd1, %rd20;
	ld.global.u8 	%rs9, [%rd21];
	setp.eq.s16 	%p35, %rs9, 48;
	@%p35 bra 	$L__BB0_67;
	setp.eq.s16 	%p36, %rs9, 49;
	@%p36 bra 	$L__BB0_66;
	setp.ne.s16 	%p37, %rs9, 50;
	@%p37 bra 	$L__BB0_68;
	add.s32 	%r246, %r246, 1;
	bra.uni 	$L__BB0_68;
$L__BB0_66:
	add.s32 	%r245, %r245, 1;
	bra.uni 	$L__BB0_68;
$L__BB0_67:
	add.s32 	%r244, %r244, 1;
$L__BB0_68:
	cvt.u64.u32 	%rd22, %r228;
	add.s64 	%rd23, %rd1, %rd22;
	ld.global.u8 	%rs10, [%rd23];
	setp.eq.s16 	%p38, %rs10, 48;
	@%p38 bra 	$L__BB0_73;
	setp.eq.s16 	%p39, %rs10, 49;
	@%p39 bra 	$L__BB0_72;
	setp.ne.s16 	%p40, %rs10, 50;
	@%p40 bra 	$L__BB0_74;
	add.s32 	%r246, %r246, 1;
	bra.uni 	$L__BB0_74;
$L__BB0_72:
	add.s32 	%r245, %r245, 1;
	bra.uni 	$L__BB0_74;
$L__BB0_73:
	add.s32 	%r244, %r244, 1;
$L__BB0_74:
	add.s32 	%r203, %r203, 4;
	add.s32 	%r230, %r230, %r64;
	add.s32 	%r229, %r229, %r64;
	add.s32 	%r228, %r228, %r64;
	add.s32 	%r227, %r227, %r64;
	setp.lt.s32 	%p41, %r203, %r36;
	@%p41 bra 	$L__BB0_29;
$L__BB0_75:
	add.s32 	%r168, %r225, %r224;
	add.s32 	%r169, %r168, %r226;
	add.s32 	%r170, %r245, %r244;
	add.s32 	%r171, %r170, %r246;
	add.s32 	%r172, %r171, %r169;
	cvt.rn.f32.s32 	%f1, %r171;
	cvt.rn.f32.s32 	%f2, %r172;
	cvt.rn.f32.s32 	%f3, %r169;
	cvt.rn.f32.s32 	%f4, %r224;
	cvt.rn.f32.s32 	%f5, %r244;
	add.f32 	%f6, %f4, %f5;
	mul.f32 	%f7, %f6, %f3;
	div.rn.f32 	%f8, %f7, %f2;
	mul.f32 	%f9, %f6, %f1;
	div.rn.f32 	%f10, %f9, %f2;
	sub.f32 	%f11, %f4, %f8;
	sub.f32 	%f12, %f5, %f10;
	mul.f32 	%f13, %f11, %f11;
	div.rn.f32 	%f14, %f13, %f8;
	mul.f32 	%f15, %f12, %f12;
	div.rn.f32 	%f16, %f15, %f10;
	add.f32 	%f17, %f14, %f16;
	add.f32 	%f18, %f17, 0f00000000;
	cvt.rn.f32.s32 	%f19, %r225;
	cvt.rn.f32.s32 	%f20, %r245;
	add.f32 	%f21, %f19, %f20;
	mul.f32 	%f22, %f21, %f3;
	div.rn.f32 	%f23, %f22, %f2;
	mul.f32 	%f24, %f21, %f1;
	div.rn.f32 	%f25, %f24, %f2;
	sub.f32 	%f26, %f19, %f23;
	sub.f32 	%f27, %f20, %f25;
	mul.f32 	%f28, %f26, %f26;
	div.rn.f32 	%f29, %f28, %f23;
	mul.f32 	%f30, %f27, %f27;
	div.rn.f32 	%f31, %f30, %f25;
	add.f32 	%f32, %f29, %f31;
	add.f32 	%f33, %f18, %f32;
	cvt.rn.f32.s32 	%f34, %r226;
	cvt.rn.f32.s32 	%f35, %r246;
	add.f32 	%f36, %f34, %f35;
	mul.f32 	%f37, %f36, %f3;
	div.rn.f32 	%f38, %f37, %f2;
	mul.f32 	%f39, %f36, %f1;
	div.rn.f32 	%f40, %f39, %f2;
	sub.f32 	%f41, %f34, %f38;
	sub.f32 	%f42, %f35, %f40;
	mul.f32 	%f43, %f41, %f41;
	div.rn.f32 	%f44, %f43, %f38;
	mul.f32 	%f45, %f42, %f42;
	div.rn.f32 	%f46, %f45, %f40;
	add.f32 	%f47, %f44, %f46;
	add.f32 	%f48, %f33, %f47;
	cvta.to.global.u64 	%rd24, %rd2;
	mul.wide.s32 	%rd25, %r3, 4;
	add.s64 	%rd26, %rd24, %rd25;
	st.global.f32 	[%rd26], %f48;
$L__BB0_76:
	ret;

}


// ===== COMPILED SASS (sm_100) =====

	.target	sm_100

	.elftype	@"ET_EXEC"


//--------------------- .note.nv.tkinfo           --------------------------
	.section	.note.nv.tkinfo,"",@"SHT_NOTE"
	.sectionflags	@"SHF_NOTE_NV_TKINFO"
	.tkinfo
        /*0018*/ 	.word	0x00000002
        /*0030*/ 	.string	""
        /*0030*/ 	.string	"ptxas"
        /*0030*/ 	.string	"Cuda compilation tools, release 13.0, V13.0.88"
        /*0030*/ 	.string	"Build cuda_13.0.r13.0/compiler.36424714_0"
        /*0030*/ 	.string	"-arch sm_100 -m 64 "



//--------------------- .note.nv.cuinfo           --------------------------
	.section	.note.nv.cuinfo,"",@"SHT_NOTE"
	.sectionflags	@"SHF_NOTE_NV_CUINFO"
        /*0018*/ 	.short	0x0002
        /*001a*/ 	.short	0x0064
        /*001c*/ 	.short	0x0082
	.zero		2


//--------------------- .nv.info                  --------------------------
	.section	.nv.info,"",@"SHT_CUDA_INFO"
	.align	4


	//----- nvinfo : EIATTR_REGCOUNT
	.align		4
        /*0000*/ 	.byte	0x04, 0x2f
        /*0002*/ 	.short	(.L_1 - .L_0)
	.align		4
.L_0:
        /*0004*/ 	.word	index@(_Z6kerneljjiiPKhPf)
        /*0008*/ 	.word	0x00000019


	//----- nvinfo : EIATTR_FRAME_SIZE
	.align		4
.L_1:
        /*000c*/ 	.byte	0x04, 0x11
        /*000e*/ 	.short	(.L_3 - .L_2)
	.align		4
.L_2:
        /*0010*/ 	.word	index@($__internal_0_$__cuda_sm3x_div_rn_noftz_f32_slowpath)
        /*0014*/ 	.word	0x00000000


	//----- nvinfo : EIATTR_FRAME_SIZE
	.align		4
.L_3:
        /*0018*/ 	.byte	0x04, 0x11
        /*001a*/ 	.short	(.L_5 - .L_4)
	.align		4
.L_4:
        /*001c*/ 	.word	index@(_Z6kerneljjiiPKhPf)
        /*0020*/ 	.word	0x00000000


	//----- nvinfo : EIATTR_MIN_STACK_SIZE
	.align		4
.L_5:
        /*0024*/ 	.byte	0x04, 0x12
        /*0026*/ 	.short	(.L_7 - .L_6)
	.align		4
.L_6:
        /*0028*/ 	.word	index@(_Z6kerneljjiiPKhPf)
        /*002c*/ 	.word	0x00000000
.L_7:


//--------------------- .nv.compat                --------------------------
	.section	.nv.compat,"",@"SHT_CUDA_COMPAT_INFO"
	.align	4
        /*0000*/ 	.byte	0x02, 0x09, 0x00, 0x00, 0x02, 0x02, 0x01, 0x00, 0x02, 0x05, 0x05, 0x00, 0x03, 0x07, 0x01, 0x01
        /*0010*/ 	.byte	0x02, 0x03, 0x00, 0x00, 0x02, 0x06, 0x01, 0x00, 0x04, 0x0b, 0x08, 0x00, 0x01, 0x00, 0x00, 0x00
        /*0020*/ 	.byte	0x00, 0x00, 0x00, 0x00


//--------------------- .nv.info._Z6kerneljjiiPKhPf --------------------------
	.section	.nv.info._Z6kerneljjiiPKhPf,"",@"SHT_CUDA_INFO"
	.sectionflags	@""
	.align	4


	//----- nvinfo : EIATTR_CUDA_API_VERSION
	.align		4
        /*0000*/ 	.byte	0x04, 0x37
        /*0002*/ 	.short	(.L_9 - .L_8)
.L_8:
        /*0004*/ 	.word	0x00000082


	//----- nvinfo : EIATTR_KPARAM_INFO
	.align		4
.L_9:
        /*0008*/ 	.byte	0x04, 0x17
        /*000a*/ 	.short	(.L_11 - .L_10)
.L_10:
        /*000c*/ 	.word	0x00000000
        /*0010*/ 	.short	0x0005
        /*0012*/ 	.short	0x0018
        /*0014*/ 	.byte	0x00, 0xf5, 0x21, 0x00


	//----- nvinfo : EIATTR_KPARAM_INFO
	.align		4
.L_11:
        /*0018*/ 	.byte	0x04, 0x17
        /*001a*/ 	.short	(.L_13 - .L_12)
.L_12:
        /*001c*/ 	.word	0x00000000
        /*0020*/ 	.short	0x0004
        /*0022*/ 	.short	0x0010
        /*0024*/ 	.byte	0x00, 0xf5, 0x21, 0x00


	//----- nvinfo : EIATTR_KPARAM_INFO
	.align		4
.L_13:
        /*0028*/ 	.byte	0x04, 0x17
        /*002a*/ 	.short	(.L_15 - .L_14)
.L_14:
        /*002c*/ 	.word	0x00000000
        /*0030*/ 	.short	0x0003
        /*0032*/ 	.short	0x000c
        /*0034*/ 	.byte	0x00, 0xf0, 0x11, 0x00


	//----- nvinfo : EIATTR_KPARAM_INFO
	.align		4
.L_15:
        /*0038*/ 	.byte	0x04, 0x17
        /*003a*/ 	.short	(.L_17 - .L_16)
.L_16:
        /*003c*/ 	.word	0x00000000
        /*0040*/ 	.short	0x0002
        /*0042*/ 	.short	0x0008
        /*0044*/ 	.byte	0x00, 0xf0, 0x11, 0x00


	//----- nvinfo : EIATTR_KPARAM_INFO
	.align		4
.L_17:
        /*0048*/ 	.byte	0x04, 0x17
        /*004a*/ 	.short	(.L_19 - .L_18)
.L_18:
        /*004c*/ 	.word	0x00000000
        /*0050*/ 	.short	0x0001
        /*0052*/ 	.short	0x0004
        /*0054*/ 	.byte	0x00, 0xf0, 0x11, 0x00


	//----- nvinfo : EIATTR_KPARAM_INFO
	.align		4
.L_19:
        /*0058*/ 	.byte	0x04, 0x17
        /*005a*/ 	.short	(.L_21 - .L_20)
.L_20:
        /*005c*/ 	.word	0x00000000
        /*0060*/ 	.short	0x0000
        /*0062*/ 	.short	0x0000
        /*0064*/ 	.byte	0x00, 0xf0, 0x11, 0x00


	//----- nvinfo : EIATTR_SPARSE_MMA_MASK
	.align		4
.L_21:
        /*0068*/ 	.byte	0x03, 0x50
        /*006a*/ 	.short	0x0000


	//----- nvinfo : EIATTR_MAXREG_COUNT
	.align		4
        /*006c*/ 	.byte	0x03, 0x1b
        /*006e*/ 	.short	0x00ff


	//----- nvinfo : EIATTR_MERCURY_ISA_VERSION
	.align		4
        /*0070*/ 	.byte	0x03, 0x5f
        /*0072*/ 	.short	0x0101


	//----- nvinfo : EIATTR_VRC_CTA_INIT_COUNT
	.align		4
        /*0074*/ 	.byte	0x02, 0x4a
	.zero		1
	.zero		1


	//----- nvinfo : EIATTR_EXIT_INSTR_OFFSETS
	.align		4
        /*0078*/ 	.byte	0x04, 0x1c
        /*007a*/ 	.short	(.L_23 - .L_22)


	//   ....[0]....
.L_22:
        /*007c*/ 	.word	0x00000090


	//   ....[1]....
        /*0080*/ 	.word	0x00001d90


	//----- nvinfo : EIATTR_CRS_STACK_SIZE
	.align		4
.L_23:
        /*0084*/ 	.byte	0x04, 0x1e
        /*0086*/ 	.short	(.L_25 - .L_24)
.L_24:
        /*0088*/ 	.word	0x00000000


	//----- nvinfo : EIATTR_CBANK_PARAM_SIZE
	.align		4
.L_25:
        /*008c*/ 	.byte	0x03, 0x19
        /*008e*/ 	.short	0x0020


	//----- nvinfo : EIATTR_PARAM_CBANK
	.align		4
        /*0090*/ 	.byte	0x04, 0x0a
        /*0092*/ 	.short	(.L_27 - .L_26)
	.align		4
.L_26:
        /*0094*/ 	.word	index@(.nv.constant0._Z6kerneljjiiPKhPf)
        /*0098*/ 	.short	0x0380
        /*009a*/ 	.short	0x0020


	//----- nvinfo : EIATTR_SW_WAR
	.align		4
.L_27:
        /*009c*/ 	.byte	0x04, 0x36
        /*009e*/ 	.short	(.L_29 - .L_28)
.L_28:
        /*00a0*/ 	.word	0x00000008
.L_29:


//--------------------- .nv.callgraph             --------------------------
	.section	.nv.callgraph,"",@"SHT_CUDA_CALLGRAPH"
	.align	4
	.sectionentsize	8
	.align		4
        /*0000*/ 	.word	0x00000000
	.align		4
        /*0004*/ 	.word	0xffffffff
	.align		4
        /*0008*/ 	.word	0x00000000
	.align		4
        /*000c*/ 	.word	0xfffffffe
	.align		4
        /*0010*/ 	.word	0x00000000
	.align		4
        /*0014*/ 	.word	0xfffffffd
	.align		4
        /*0018*/ 	.word	0x00000000
	.align		4
        /*001c*/ 	.word	0xfffffffc


//--------------------- .text._Z6kerneljjiiPKhPf  --------------------------
	.section	.text._Z6kerneljjiiPKhPf,"ax",@progbits
	.align	128
        .global         _Z6kerneljjiiPKhPf
        .type           _Z6kerneljjiiPKhPf,@function
        .size           _Z6kerneljjiiPKhPf,(.L_x_84 - _Z6kerneljjiiPKhPf)
        .other          _Z6kerneljjiiPKhPf,@"STO_CUDA_ENTRY STV_DEFAULT"
_Z6kerneljjiiPKhPf:
.text._Z6kerneljjiiPKhPf:
[----:B------:R-:W-:Y:S01]  /*0000*/  LDC R1, c[0x0][0x37c] ;  /* 0x0000df00ff017b82 */ /* 0x000fe20000000800 */
[----:B------:R-:W0:Y:S07]  /*0010*/  S2R R9, SR_TID.X ;  /* 0x0000000000097919 */ /* 0x000e2e0000002100 */
[----:B------:R-:W1:Y:S01]  /*0020*/  S2UR UR5, SR_CTAID.X ;  /* 0x00000000000579c3 */ /* 0x000e620000002500 */
[----:B------:R-:W1:Y:S01]  /*0030*/  LDCU UR4, c[0x0][0x360] ;  /* 0x00006c00ff0477ac */ /* 0x000e620008000800 */
[----:B------:R-:W2:Y:S02]  /*0040*/  LDCU UR6, c[0x0][0x384] ;  /* 0x00007080ff0677ac */ /* 0x000ea40008000800 */
[----:B--2---:R-:W-:Y:S01]  /*0050*/  IMAD.U32 R2, RZ, RZ, UR6 ;  /* 0x00000006ff027e24 */ /* 0x004fe2000f8e00ff */
[----:B-1----:R-:W-:-:S06]  /*0060*/  UIMAD UR5, UR5, UR4, URZ ;  /* 0x00000004050572a4 */ /* 0x002fcc000f8e02ff */
[----:B0-----:R-:W-:-:S05]  /*0070*/  VIADD R5, R9, UR5 ;  /* 0x0000000509057c36 */ /* 0x001fca0008000000 */
[----:B------:R-:W-:-:S13]  /*0080*/  ISETP.GE.U32.AND P0, PT, R5, R2, PT ;  /* 0x000000020500720c */ /* 0x000fda0003f06070 */
[----:B------:R-:W-:Y:S05]  /*0090*/  @P0 EXIT ;  /* 0x000000000000094d */ /* 0x000fea0003800000 */
[----:B------:R-:W0:Y:S01]  /*00a0*/  LDCU UR7, c[0x0][0x388] ;  /* 0x00007100ff0777ac */ /* 0x000e220008000800 */
[----:B------:R-:W-:Y:S02]  /*00b0*/  HFMA2 R17, -RZ, RZ, 0, 5.9604644775390625e-08 ;  /* 0x00000001ff117431 */ /* 0x000fe400000001ff */
[----:B------:R-:W-:Y:S02]  /*00c0*/  IMAD.MOV.U32 R4, RZ, RZ, 0x1 ;  /* 0x00000001ff047424 */ /* 0x000fe400078e00ff */
[----:B------:R-:W-:Y:S01]  /*00d0*/  IMAD.MOV.U32 R7, RZ, RZ, 0x1 ;  /* 0x00000001ff077424 */ /* 0x000fe200078e00ff */
[----:B------:R-:W1:Y:S01]  /*00e0*/  LDCU.64 UR8, c[0x0][0x358] ;  /* 0x00006b00ff0877ac */ /* 0x000e620008000a00 */
[----:B0-----:R-:W-:-:S09]  /*00f0*/  UISETP.GE.AND UP0, UPT, UR7, 0x1, UPT ;  /* 0x000000010700788c */ /* 0x001fd2000bf06270 */
[----:B-1----:R-:W-:Y:S05]  /*0100*/  BRA.U !UP0, `(.L_x_0) ;  /* 0x0000000508cc7547 */ /* 0x002fea000b800000 */
[----:B------:R-:W-:Y:S01]  /*0110*/  UISETP.GE.U32.AND UP0, UPT, UR7, 0x4, UPT ;  /* 0x000000040700788c */ /* 0x000fe2000bf06070 */
[----:B------:R-:W-:Y:S01]  /*0120*/  MOV R17, 0x1 ;  /* 0x0000000100117802 */ /* 0x000fe20000000f00 */
[----:B------:R-:W-:Y:S01]  /*0130*/  ULOP3.LUT UR6, UR7, 0x3, URZ, 0xc0, !UPT ;  /* 0x0000000307067892 */ /* 0x000fe2000f8ec0ff */
[----:B------:R-:W-:-:S06]  /*0140*/  UMOV UR4, URZ ;  /* 0x000000ff00047c82 */ /* 0x000fcc0008000000 */
[----:B------:R-:W-:Y:S05]  /*0150*/  BRA.U !UP0, `(.L_x_1) ;  /* 0x00000005084c7547 */ /* 0x000fea000b800000 */
[----:B------:R-:W0:Y:S01]  /*0160*/  LDC R0, c[0x0][0x384] ;  /* 0x0000e100ff007b82 */ /* 0x000e220000000800 */
[----:B------:R-:W-:Y:S01]  /*0170*/  ULOP3.LUT UR4, UR7, 0x7ffffffc, URZ, 0xc0, !UPT ;  /* 0x7ffffffc07047892 */ /* 0x000fe2000f8ec0ff */
[C-C-:B------:R-:W-:Y:S01]  /*0180*/  IMAD R11, R2.reuse, 0x2, R5.reuse ;  /* 0x00000002020b7824 */ /* 0x140fe200078e0205 */
[----:B------:R-:W-:Y:S01]  /*0190*/  MOV R15, R5 ;  /* 0x00000005000f7202 */ /* 0x000fe20000000f00 */
[C---:B------:R-:W-:Y:S01]  /*01a0*/  IMAD R13, R2.reuse, 0x3, R5 ;  /* 0x00000003020d7824 */ /* 0x040fe200078e0205 */
[----:B------:R-:W-:Y:S01]  /*01b0*/  IADD3 R9, PT, PT, R2, UR5, R9 ;  /* 0x0000000502097c10 */ /* 0x000fe2000fffe009 */
[----:B------:R-:W-:Y:S01]  /*01c0*/  IMAD.MOV.U32 R17, RZ, RZ, 0x1 ;  /* 0x00000001ff117424 */ /* 0x000fe200078e00ff */
[----:B------:R-:W1:Y:S01]  /*01d0*/  LDCU.64 UR10, c[0x0][0x390] ;  /* 0x00007200ff0a77ac */ /* 0x000e620008000a00 */
[----:B------:R-:W-:Y:S02]  /*01e0*/  IMAD.MOV.U32 R4, RZ, RZ, 0x1 ;  /* 0x00000001ff047424 */ /* 0x000fe400078e00ff */
[----:B------:R-:W-:Y:S01]  /*01f0*/  IMAD.MOV.U32 R7, RZ, RZ, 0x1 ;  /* 0x00000001ff077424 */ /* 0x000fe200078e00ff */
[----:B------:R-:W-:-:S12]  /*0200*/  UIADD3 UR5, UPT, UPT, -UR4, URZ, URZ ;  /* 0x000000ff04057290 */ /* 0x000fd8000fffe1ff */
.L_x_18:
[----:B-1----:R-:W-:-:S04]  /*0210*/  IADD3 R2, P0, PT, R15, UR10, RZ ;  /* 0x0000000a0f027c10 */ /* 0x002fc8000ff1e0ff */
[----:B------:R-:W-:-:S05]  /*0220*/  IADD3.X R3, PT, PT, RZ, UR11, RZ, P0, !PT ;  /* 0x0000000bff037c10 */ /* 0x000fca00087fe4ff */
[----:B------:R-:W2:Y:S01]  /*0230*/  LDG.E.U8 R2, desc[UR8][R2.64] ;  /* 0x0000000802027981 */ /* 0x000ea2000c1e1100 */
[----:B------:R-:W-:Y:S01]  /*0240*/  UIADD3 UR5, UPT, UPT, UR5, 0x4, URZ ;  /* 0x0000000405057890 */ /* 0x000fe2000fffe0ff */
[----:B------:R-:W-:Y:S03]  /*0250*/  BSSY.RECONVERGENT B0, `(.L_x_2) ;  /* 0x000000d000007945 */ /* 0x000fe60003800200 */
[----:B------:R-:W-:Y:S01]  /*0260*/  UISETP.NE.AND UP0, UPT, UR5, URZ, UPT ;  /* 0x000000ff0500728c */ /* 0x000fe2000bf05270 */
[----:B--2---:R-:W-:-:S13]  /*0270*/  ISETP.NE.AND P0, PT, R2, 0x32, PT ;  /* 0x000000320200780c */ /* 0x004fda0003f05270 */
[----:B------:R-:W-:Y:S05]  /*0280*/  @!P0 BRA `(.L_x_3) ;  /* 0x0000000000208947 */ /* 0x000fea0003800000 */
[----:B------:R-:W-:-:S13]  /*0290*/  ISETP.NE.AND P0, PT, R2, 0x31, PT ;  /* 0x000000310200780c */ /* 0x000fda0003f05270 */
[----:B------:R-:W-:Y:S05]  /*02a0*/  @!P0 BRA `(.L_x_4) ;  /* 0x0000000000108947 */ /* 0x000fea0003800000 */
[----:B------:R-:W-:-:S13]  /*02b0*/  ISETP.NE.AND P0, PT, R2, 0x30, PT ;  /* 0x000000300200780c */ /* 0x000fda0003f05270 */
[----:B------:R-:W-:Y:S05]  /*02c0*/  @P0 BRA `(.L_x_5) ;  /* 0x0000000000140947 */ /* 0x000fea0003800000 */
[----:B------:R-:W-:Y:S01]  /*02d0*/  VIADD R17, R17, 0x1 ;  /* 0x0000000111117836 */ /* 0x000fe20000000000 */
[----:B------:R-:W-:Y:S06]  /*02e0*/  BRA `(.L_x_5) ;  /* 0x00000000000c7947 */ /* 0x000fec0003800000 */
.L_x_4:
[----:B------:R-:W-:Y:S01]  /*02f0*/  VIADD R4, R4, 0x1 ;  /* 0x0000000104047836 */ /* 0x000fe20000000000 */
[----:B------:R-:W-:Y:S06]  /*0300*/  BRA `(.L_x_5) ;  /* 0x0000000000047947 */ /* 0x000fec0003800000 */
.L_x_3:
[----:B------:R-:W-:-:S07]  /*0310*/  IADD3 R7, PT, PT, R7, 0x1, RZ ;  /* 0x0000000107077810 */ /* 0x000fce0007ffe0ff */
.L_x_5:
[----:B------:R-:W-:Y:S05]  /*0320*/  BSYNC.RECONVERGENT B0 ;  /* 0x0000000000007941 */ /* 0x000fea0003800200 */
.L_x_2:
[----:B------:R-:W-:-:S05]  /*0330*/  IADD3 R2, P0, PT, R9, UR10, RZ ;  /* 0x0000000a09027c10 */ /* 0x000fca000ff1e0ff */
[----:B------:R-:W-:-:S05]  /*0340*/  IMAD.X R3, RZ, RZ, UR11, P0 ;  /* 0x0000000bff037e24 */ /* 0x000fca00080e06ff */
[----:B------:R-:W2:Y:S01]  /*0350*/  LDG.E.U8 R2, desc[UR8][R2.64] ;  /* 0x0000000802027981 */ /* 0x000ea2000c1e1100 */
[----:B------:R-:W-:Y:S01]  /*0360*/  BSSY.RECONVERGENT B0, `(.L_x_6) ;  /* 0x000000c000007945 */ /* 0x000fe20003800200 */
        /* <DEDUP_REMOVED lines=8> */
.L_x_8:
[----:B------:R-:W-:Y:S01]  /*03f0*/  IADD3 R4, PT, PT, R4, 0x1, RZ ;  /* 0x0000000104047810 */ /* 0x000fe20007ffe0ff */
[----:B------:R-:W-:Y:S06]  /*0400*/  BRA `(.L_x_9) ;  /* 0x0000000000047947 */ /* 0x000fec0003800000 */
.L_x_7:
[----:B------:R-:W-:-:S07]  /*0410*/  VIADD R17, R17, 0x1 ;  /* 0x0000000111117836 */ /* 0x000fce0000000000 */
.L_x_9:
[----:B------:R-:W-:Y:S05]  /*0420*/  BSYNC.RECONVERGENT B0 ;  /* 0x0000000000007941 */ /* 0x000fea0003800200 */
.L_x_6:
        /* <DEDUP_REMOVED lines=10> */
[----:B------:R-:W-:Y:S01]  /*04d0*/  IADD3 R7, PT, PT, R7, 0x1, RZ ;  /* 0x0000000107077810 */ /* 0x000fe20007ffe0ff */
[----:B------:R-:W-:Y:S06]  /*04e0*/  BRA `(.L_x_13) ;  /* 0x00000000000c7947 */ /* 0x000fec0003800000 */
.L_x_12:
[----:B------:R-:W-:Y:S01]  /*04f0*/  VIADD R4, R4, 0x1 ;  /* 0x0000000104047836 */ /* 0x000fe20000000000 */
[----:B------:R-:W-:Y:S06]  /*0500*/  BRA `(.L_x_13) ;  /* 0x0000000000047947 */ /* 0x000fec0003800000 */
.L_x_11:
[----:B------:R-:W-:-:S07]  /*0510*/  VIADD R17, R17, 0x1 ;  /* 0x0000000111117836 */ /* 0x000fce0000000000 */
.L_x_13:
[----:B------:R-:W-:Y:S05]  /*0520*/  BSYNC.RECONVERGENT B0 ;  /* 0x0000000000007941 */ /* 0x000fea0003800200 */
.L_x_10:
[----:B------:R-:W-:-:S04]  /*0530*/  IADD3 R2, P0, PT, R13, UR10, RZ ;  /* 0x0000000a0d027c10 */ /* 0x000fc8000ff1e0ff */
[----:B------:R-:W-:-:S05]  /*0540*/  IADD3.X R3, PT, PT, RZ, UR11, RZ, P0, !PT ;  /* 0x0000000bff037c10 */ /* 0x000fca00087fe4ff */
        /* <DEDUP_REMOVED lines=10> */
.L_x_16:
[----:B------:R-:W-:Y:S01]  /*05f0*/  IADD3 R4, PT, PT, R4, 0x1, RZ ;  /* 0x0000000104047810 */ /* 0x000fe20007ffe0ff */
[----:B------:R-:W-:Y:S06]  /*0600*/  BRA `(.L_x_17) ;  /* 0x0000000000047947 */ /* 0x000fec0003800000 */
.L_x_15:
[----:B------:R-:W-:-:S07]  /*0610*/  VIADD R17, R17, 0x1 ;  /* 0x0000000111117836 */ /* 0x000fce0000000000 */
.L_x_17:
[----:B------:R-:W-:Y:S05]  /*0620*/  BSYNC.RECONVERGENT B0 ;  /* 0x0000000000007941 */ /* 0x000fea0003800200 */
.L_x_14:
[----:B0-----:R-:W-:-:S04]  /*0630*/  MOV R2, R0 ;  /* 0x0000000000027202 */ /* 0x001fc80000000f00 */
[C---:B------:R-:W-:Y:S01]  /*0640*/  LEA R11, R2.reuse, R11, 0x2 ;  /* 0x0000000b020b7211 */ /* 0x040fe200078e10ff */
[C---:B------:R-:W-:Y:S01]  /*0650*/  IMAD R9, R2.reuse, 0x4, R9 ;  /* 0x0000000402097824 */ /* 0x040fe200078e0209 */
[C---:B------:R-:W-:Y:S01]  /*0660*/  LEA R15, R2.reuse, R15, 0x2 ;  /* 0x0000000f020f7211 */ /* 0x040fe200078e10ff */
[----:B------:R-:W-:Y:S01]  /*0670*/  IMAD R13, R2, 0x4, R13 ;  /* 0x00000004020d7824 */ /* 0x000fe200078e020d */
[----:B------:R-:W-:Y:S06]  /*0680*/  BRA.U UP0, `(.L_x_18) ;  /* 0xfffffff900e07547 */ /* 0x000fec000b83ffff */
.L_x_1:
[----:B------:R-:W-:-:S09]  /*0690*/  UISETP.NE.AND UP0, UPT, UR6, URZ, UPT ;  /* 0x000000ff0600728c */ /* 0x000fd2000bf05270 */
[----:B------:R-:W-:Y:S05]  /*06a0*/  BRA.U !UP0, `(.L_x_0) ;  /* 0x0000000108647547 */ /* 0x000fea000b800000 */
[----:B------:R-:W0:Y:S01]  /*06b0*/  LDC R0, c[0x0][0x384] ;  /* 0x0000e100ff007b82 */ /* 0x000e220000000800 */
[----:B------:R-:W-:Y:S01]  /*06c0*/  IMAD R9, R2, UR4, R5 ;  /* 0x0000000402097c24 */ /* 0x000fe2000f8e0205 */
[----:B------:R-:W1:Y:S01]  /*06d0*/  LDCU.64 UR10, c[0x0][0x390] ;  /* 0x00007200ff0a77ac */ /* 0x000e620008000a00 */
[----:B------:R-:W-:-:S12]  /*06e0*/  UIADD3 UR6, UPT, UPT, -UR6, URZ, URZ ;  /* 0x000000ff06067290 */ /* 0x000fd8000fffe1ff */
.L_x_23:
[----:B-1----:R-:W-:-:S05]  /*06f0*/  IADD3 R2, P0, PT, R9, UR10, RZ ;  /* 0x0000000a09027c10 */ /* 0x002fca000ff1e0ff */
[----:B------:R-:W-:-:S05]  /*0700*/  IMAD.X R3, RZ, RZ, UR11, P0 ;  /* 0x0000000bff037e24 */ /* 0x000fca00080e06ff */
        /* <DEDUP_REMOVED lines=12> */
.L_x_21:
[----:B------:R-:W-:Y:S01]  /*07d0*/  VIADD R4, R4, 0x1 ;  /* 0x0000000104047836 */ /* 0x000fe20000000000 */
[----:B------:R-:W-:Y:S06]  /*07e0*/  BRA `(.L_x_22) ;  /* 0x0000000000047947 */ /* 0x000fec0003800000 */
.L_x_20:
[----:B------:R-:W-:-:S07]  /*07f0*/  IADD3 R17, PT, PT, R17, 0x1, RZ ;  /* 0x0000000111117810 */ /* 0x000fce0007ffe0ff */
.L_x_22:
[----:B------:R-:W-:Y:S05]  /*0800*/  BSYNC.RECONVERGENT B0 ;  /* 0x0000000000007941 */ /* 0x000fea0003800200 */
.L_x_19:
[----:B0-----:R-:W-:-:S05]  /*0810*/  IMAD.MOV.U32 R2, RZ, RZ, R0 ;  /* 0x000000ffff027224 */ /* 0x001fca00078e0000 */
[----:B------:R-:W-:Y:S01]  /*0820*/  IADD3 R9, PT, PT, R9, R2, RZ ;  /* 0x0000000209097210 */ /* 0x000fe20007ffe0ff */
[----:B------:R-:W-:Y:S06]  /*0830*/  BRA.U UP0, `(.L_x_23) ;  /* 0xfffffffd00ac7547 */ /* 0x000fec000b83ffff */
.L_x_0:
[----:B------:R-:W0:Y:S01]  /*0840*/  LDC.64 R10, c[0x0][0x388] ;  /* 0x0000e200ff0a7b82 */ /* 0x000e220000000a00 */
[----:B------:R-:W-:Y:S01]  /*0850*/  IMAD.MOV.U32 R16, RZ, RZ, 0x1 ;  /* 0x00000001ff107424 */ /* 0x000fe200078e00ff */
[----:B------:R-:W-:Y:S01]  /*0860*/  MOV R6, 0x1 ;  /* 0x0000000100067802 */ /* 0x000fe20000000f00 */
[----:B------:R-:W-:Y:S01]  /*0870*/  IMAD.MOV.U32 R9, RZ, RZ, 0x1 ;  /* 0x00000001ff097424 */ /* 0x000fe200078e00ff */
[----:B0-----:R-:W-:-:S13]  /*0880*/  ISETP.GE.AND P0, PT, R11, 0x1, PT ;  /* 0x000000010b00780c */ /* 0x001fda0003f06270 */
[----:B------:R-:W-:Y:S05]  /*0890*/  @!P0 BRA `(.L_x_24) ;  /* 0x0000000400e88947 */ /* 0x000fea0003800000 */
[C---:B------:R-:W-:Y:S01]  /*08a0*/  IADD3 R3, PT, PT, R10.reuse, R11, RZ ;  /* 0x0000000b0a037210 */ /* 0x040fe20007ffe0ff */
[----:B------:R-:W0:Y:S01]  /*08b0*/  LDC R12, c[0x0][0x388] ;  /* 0x0000e200ff0c7b82 */ /* 0x000e220000000800 */
[----:B------:R-:W-:Y:S02]  /*08c0*/  HFMA2 R16, -RZ, RZ, 0, 5.9604644775390625e-08 ;  /* 0x00000001ff107431 */ /* 0x000fe400000001ff */
[----:B------:R-:W-:-:S05]  /*08d0*/  VIADDMNMX R13, R10, 0x1, R3, !PT ;  /* 0x000000010a0d7846 */ /* 0x000fca0007800103 */
[----:B------:R-:W-:-:S05]  /*08e0*/  IMAD.IADD R0, R13, 0x1, -R10 ;  /* 0x000000010d007824 */ /* 0x000fca00078e0a0a */
[----:B------:R-:W-:Y:S01]  /*08f0*/  LOP3.LUT P0, R8, R0, 0x3, RZ, 0xc0, !PT ;  /* 0x0000000300087812 */ /* 0x000fe2000780c0ff */
[----:B0-----:R-:W-:-:S12]  /*0900*/  IMAD.MOV.U32 R0, RZ, RZ, R12 ;  /* 0x000000ffff007224 */ /* 0x001fd800078e000c */
[----:B------:R-:W-:Y:S05]  /*0910*/  @!P0 BRA `(.L_x_25) ;  /* 0x0000000000788947 */ /* 0x000fea0003800000 */
[----:B------:R-:W0:Y:S01]  /*0920*/  LDC R14, c[0x0][0x384] ;  /* 0x0000e100ff0e7b82 */ /* 0x000e220000000800 */
[----:B------:R-:W-:Y:S01]  /*0930*/  IMAD R15, R2, R10, R5 ;  /* 0x0000000a020f7224 */ /* 0x000fe200078e0205 */
[----:B------:R-:W-:Y:S01]  /*0940*/  IADD3 R8, PT, PT, -R8, RZ, RZ ;  /* 0x000000ff08087210 */ /* 0x000fe20007ffe1ff */
[----:B------:R-:W-:Y:S01]  /*0950*/  IMAD.MOV.U32 R0, RZ, RZ, R12 ;  /* 0x000000ffff007224 */ /* 0x000fe200078e000c */
[----:B------:R-:W-:Y:S01]  /*0960*/  MOV R16, 0x1 ;  /* 0x0000000100107802 */ /* 0x000fe20000000f00 */
[----:B------:R-:W-:Y:S01]  /*0970*/  IMAD.MOV.U32 R6, RZ, RZ, 0x1 ;  /* 0x00000001ff067424 */ /* 0x000fe200078e00ff */
[----:B------:R-:W-:Y:S01]  /*0980*/  MOV R9, 0x1 ;  /* 0x0000000100097802 */ /* 0x000fe20000000f00 */
[----:B------:R-:W1:Y:S06]  /*0990*/  LDCU.64 UR4, c[0x0][0x390] ;  /* 0x00007200ff0477ac */ /* 0x000e6c0008000a00 */
.L_x_30:
[----:B-1----:R-:W-:-:S05]  /*09a0*/  IADD3 R10, P0, PT, R15, UR4, RZ ;  /* 0x000000040f0a7c10 */ /* 0x002fca000ff1e0ff */
[----:B------:R-:W-:-:S05]  /*09b0*/  IMAD.X R11, RZ, RZ, UR5, P0 ;  /* 0x00000005ff0b7e24 */ /* 0x000fca00080e06ff */
[----:B------:R-:W2:Y:S01]  /*09c0*/  LDG.E.U8 R10, desc[UR8][R10.64] ;  /* 0x000000080a0a7981 */ /* 0x000ea2000c1e1100 */
[----:B------:R-:W-:Y:S01]  /*09d0*/  IADD3 R8, PT, PT, R8, 0x1, RZ ;  /* 0x0000000108087810 */ /* 0x000fe20007ffe0ff */
[----:B------:R-:W-:Y:S03]  /*09e0*/  BSSY.RECONVERGENT B0, `(.L_x_26) ;  /* 0x000000d000007945 */ /* 0x000fe60003800200 */
[----:B------:R-:W-:Y:S02]  /*09f0*/  ISETP.NE.AND P0, PT, R8, RZ, PT ;  /* 0x000000ff0800720c */ /* 0x000fe40003f05270 */
        /* <DEDUP_REMOVED lines=8> */
.L_x_28:
[----:B------:R-:W-:Y:S01]  /*0a80*/  IADD3 R6, PT, PT, R6, 0x1, RZ ;  /* 0x0000000106067810 */ /* 0x000fe20007ffe0ff */
[----:B------:R-:W-:Y:S06]  /*0a90*/  BRA `(.L_x_29) ;  /* 0x0000000000047947 */ /* 0x000fec0003800000 */
.L_x_27:
[----:B------:R-:W-:-:S07]  /*0aa0*/  VIADD R16, R16, 0x1 ;  /* 0x0000000110107836 */ /* 0x000fce0000000000 */
.L_x_29:
[----:B------:R-:W-:Y:S05]  /*0ab0*/  BSYNC.RECONVERGENT B0 ;  /* 0x0000000000007941 */ /* 0x000fea0003800200 */
.L_x_26:
[----:B0-----:R-:W-:Y:S01]  /*0ac0*/  MOV R2, R14 ;  /* 0x0000000e00027202 */ /* 0x001fe20000000f00 */
[----:B------:R-:W-:-:S03]  /*0ad0*/  VIADD R0, R0, 0x1 ;  /* 0x0000000100007836 */ /* 0x000fc60000000000 */
[----:B------:R-:W-:Y:S01]  /*0ae0*/  IADD3 R15, PT, PT, R15, R2, RZ ;  /* 0x000000020f0f7210 */ /* 0x000fe20007ffe0ff */
[----:B------:R-:W-:Y:S06]  /*0af0*/  @P0 BRA `(.L_x_30) ;  /* 0xfffffffc00a80947 */ /* 0x000fec000383ffff */
.L_x_25:
[----:B------:R-:W0:Y:S02]  /*0b00*/  LDCU UR4, c[0x0][0x388] ;  /* 0x00007100ff0477ac */ /* 0x000e240008000800 */
[----:B0-----:R-:W-:-:S04]  /*0b10*/  IADD3 R13, PT, PT, -R13, UR4, RZ ;  /* 0x000000040d0d7c10 */ /* 0x001fc8000fffe1ff */
[----:B------:R-:W-:-:S13]  /*0b20*/  ISETP.GT.U32.AND P0, PT, R13, -0x4, PT ;  /* 0xfffffffc0d00780c */ /* 0x000fda0003f04070 */
[----:B------:R-:W-:Y:S05]  /*0b30*/  @P0 BRA `(.L_x_24) ;  /* 0x0000000400400947 */ /* 0x000fea0003800000 */
[----:B------:R-:W0:Y:S01]  /*0b40*/  LDC R8, c[0x0][0x384] ;  /* 0x0000e100ff087b82 */ /* 0x000e220000000800 */
[C---:B------:R-:W-:Y:S01]  /*0b50*/  IADD3 R12, PT, PT, R0.reuse, 0x3, RZ ;  /* 0x00000003000c7810 */ /* 0x040fe20007ffe0ff */
[C---:B------:R-:W-:Y:S01]  /*0b60*/  VIADD R11, R0.reuse, 0x2 ;  /* 0x00000002000b7836 */ /* 0x040fe20000000000 */
[----:B------:R-:W1:Y:S01]  /*0b70*/  LDCU.64 UR4, c[0x0][0x390] ;  /* 0x00007200ff0477ac */ /* 0x000e620008000a00 */
[-C--:B------:R-:W-:Y:S02]  /*0b80*/  IMAD R10, R0, R2.reuse, R2 ;  /* 0x00000002000a7224 */ /* 0x080fe400078e0202 */
[-CC-:B------:R-:W-:Y:S02]  /*0b90*/  IMAD R15, R11, R2.reuse, R5.reuse ;  /* 0x000000020b0f7224 */ /* 0x180fe400078e0205 */
[-CC-:B------:R-:W-:Y:S02]  /*0ba0*/  IMAD R19, R12, R2.reuse, R5.reuse ;  /* 0x000000020c137224 */ /* 0x180fe400078e0205 */
[----:B------:R-:W-:-:S02]  /*0bb0*/  IMAD R21, R0, R2, R5 ;  /* 0x0000000200157224 */ /* 0x000fc400078e0205 */
[----:B------:R-:W-:-:S07]  /*0bc0*/  IMAD.IADD R13, R5, 0x1, R10 ;  /* 0x00000001050d7824 */ /* 0x000fce00078e020a */
.L_x_47:
[----:B-1----:R-:W-:-:S04]  /*0bd0*/  IADD3 R10, P0, PT, R21, UR4, RZ ;  /* 0x00000004150a7c10 */ /* 0x002fc8000ff1e0ff */
        /* <DEDUP_REMOVED lines=11> */
.L_x_33:
[----:B------:R-:W-:Y:S01]  /*0c90*/  IADD3 R6, PT, PT, R6, 0x1, RZ ;  /* 0x0000000106067810 */ /* 0x000fe20007ffe0ff */
[----:B------:R-:W-:Y:S06]  /*0ca0*/  BRA `(.L_x_34) ;  /* 0x0000000000047947 */ /* 0x000fec0003800000 */
.L_x_32:
[----:B------:R-:W-:-:S07]  /*0cb0*/  VIADD R9, R9, 0x1 ;  /* 0x0000000109097836 */ /* 0x000fce0000000000 */
.L_x_34:
[----:B------:R-:W-:Y:S05]  /*0cc0*/  BSYNC.RECONVERGENT B0 ;  /* 0x0000000000007941 */ /* 0x000fea0003800200 */
.L_x_31:
        /* <DEDUP_REMOVED lines=12> */
.L_x_37:
[----:B------:R-:W-:Y:S01]  /*0d90*/  IADD3 R6, PT, PT, R6, 0x1, RZ ;  /* 0x0000000106067810 */ /* 0x000fe20007ffe0ff */
[----:B------:R-:W-:Y:S06]  /*0da0*/  BRA `(.L_x_38) ;  /* 0x0000000000047947 */ /* 0x000fec0003800000 */
.L_x_36:
[----:B------:R-:W-:-:S07]  /*0db0*/  VIADD R16, R16, 0x1 ;  /* 0x0000000110107836 */ /* 0x000fce0000000000 */
.L_x_38:
[----:B------:R-:W-:Y:S05]  /*0dc0*/  BSYNC.RECONVERGENT B0 ;  /* 0x0000000000007941 */ /* 0x000fea0003800200 */
.L_x_35:
        /* <DEDUP_REMOVED lines=12> */
.L_x_41:
[----:B------:R-:W-:Y:S01]  /*0e90*/  IADD3 R6, PT, PT, R6, 0x1, RZ ;  /* 0x0000000106067810 */ /* 0x000fe20007ffe0ff */
[----:B------:R-:W-:Y:S06]  /*0ea0*/  BRA `(.L_x_42) ;  /* 0x0000000000047947 */ /* 0x000fec0003800000 */
.L_x_40:
[----:B------:R-:W-:-:S07]  /*0eb0*/  VIADD R16, R16, 0x1 ;  /* 0x0000000110107836 */ /* 0x000fce0000000000 */
.L_x_42:
[----:B------:R-:W-:Y:S05]  /*0ec0*/  BSYNC.RECONVERGENT B0 ;  /* 0x0000000000007941 */ /* 0x000fea0003800200 */
.L_x_39:
        /* <DEDUP_REMOVED lines=12> */
.L_x_45:
[----:B------:R-:W-:Y:S01]  /*0f90*/  IADD3 R6, PT, PT, R6, 0x1, RZ ;  /* 0x0000000106067810 */ /* 0x000fe20007ffe0ff */
[----:B------:R-:W-:Y:S06]  /*0fa0*/  BRA `(.L_x_46) ;  /* 0x0000000000047947 */ /* 0x000fec0003800000 */
.L_x_44:
[----:B------:R-:W-:-:S07]  /*0fb0*/  VIADD R16, R16, 0x1 ;  /* 0x0000000110107836 */ /* 0x000fce0000000000 */
.L_x_46:
[----:B------:R-:W-:Y:S05]  /*0fc0*/  BSYNC.RECONVERGENT B0 ;  /* 0x0000000000007941 */ /* 0x000fea0003800200 */
.L_x_43:
[----:B------:R-:W-:Y:S01]  /*0fd0*/  IADD3 R0, PT, PT, R0, 0x4, RZ ;  /* 0x0000000400007810 */ /* 0x000fe20007ffe0ff */
[C---:B0-----:R-:W-:Y:S01]  /*0fe0*/  IMAD R13, R8.reuse, 0x4, R13 ;  /* 0x00000004080d7824 */ /* 0x041fe200078e020d */
[C---:B------:R-:W-:Y:S01]  /*0ff0*/  LEA R15, R8.reuse, R15, 0x2 ;  /* 0x0000000f080f7211 */ /* 0x040fe200078e10ff */
[----:B------:R-:W-:Y:S01]  /*1000*/  IMAD R19, R8, 0x4, R19 ;  /* 0x0000000408137824 */ /* 0x000fe200078e0213 */
[----:B------:R-:W-:Y:S02]  /*1010*/  ISETP.GE.AND P0, PT, R0, R3, PT ;  /* 0x000000030000720c */ /* 0x000fe40003f06270 */
[----:B------:R-:W-:-:S11]  /*1020*/  LEA R21, R8, R21, 0x2 ;  /* 0x0000001508157211 */ /* 0x000fd600078e10ff */
[----:B------:R-:W-:Y:S05]  /*1030*/  @!P0 BRA `(.L_x_47) ;  /* 0xfffffff800e48947 */ /* 0x000fea000383ffff */
.L_x_24:
[----:B------:R-:W-:Y:S01]  /*1040*/  IADD3 R10, PT, PT, R7, R4, R17 ;  /* 0x00000004070a7210 */ /* 0x000fe20007ffe011 */
[----:B------:R-:W-:Y:S01]  /*1050*/  BSSY.RECONVERGENT B2, `(.L_x_48) ;  /* 0x0000016000027945 */ /* 0x000fe20003800200 */
[----:B------:R-:W-:Y:S02]  /*1060*/  IADD3 R11, PT, PT, R9, R6, R16 ;  /* 0x00000006090b7210 */ /* 0x000fe40007ffe010 */
[----:B------:R-:W-:Y:S02]  /*1070*/  I2FP.F32.S32 R17, R17 ;  /* 0x0000001100117245 */ /* 0x000fe40000201400 */
[----:B------:R-:W-:Y:S01]  /*1080*/  I2FP.F32.S32 R16, R16 ;  /* 0x0000001000107245 */ /* 0x000fe20000201400 */
[----:B------:R-:W-:Y:S01]  /*1090*/  IMAD.IADD R8, R10, 0x1, R11 ;  /* 0x000000010a087824 */ /* 0x000fe200078e020b */
[----:B------:R-:W-:Y:S02]  /*10a0*/  I2FP.F32.S32 R10, R10 ;  /* 0x0000000a000a7245 */ /* 0x000fe40000201400 */
[----:B------:R-:W-:Y:S01]  /*10b0*/  I2FP.F32.S32 R11, R11 ;  /* 0x0000000b000b7245 */ /* 0x000fe20000201400 */
[----:B------:R-:W-:Y:S01]  /*10c0*/  FADD R15, R17, R16 ;  /* 0x00000010110f7221 */ /* 0x000fe20000000000 */
[----:B------:R-:W-:-:S03]  /*10d0*/  I2FP.F32.S32 R8, R8 ;  /* 0x0000000800087245 */ /* 0x000fc60000201400 */
[----:B------:R-:W-:Y:S01]  /*10e0*/  FMUL R3, R10, R15 ;  /* 0x0000000f0a037220 */ /* 0x000fe20000400000 */
[----:B------:R-:W0:Y:S08]  /*10f0*/  MUFU.RCP R13, R8 ;  /* 0x00000008000d7308 */ /* 0x000e300000001000 */
[----:B------:R-:W1:Y:S01]  /*1100*/  FCHK P0, R3, R8 ;  /* 0x0000000803007302 */ /* 0x000e620000000000 */
[----:B0-----:R-:W-:-:S04]  /*1110*/  FFMA R0, -R8, R13, 1 ;  /* 0x3f80000008007423 */ /* 0x001fc8000000010d */
[----:B------:R-:W-:-:S04]  /*1120*/  FFMA R0, R13, R0, R13 ;  /* 0x000000000d007223 */ /* 0x000fc8000000000d */
[----:B------:R-:W-:-:S04]  /*1130*/  FFMA R13, R3, R0, RZ ;  /* 0x00000000030d7223 */ /* 0x000fc800000000ff */
[----:B------:R-:W-:-:S04]  /*1140*/  FFMA R12, -R8, R13, R3 ;  /* 0x0000000d080c7223 */ /* 0x000fc80000000103 */
[----:B------:R-:W-:Y:S01]  /*1150*/  FFMA R12, R0, R12, R13 ;  /* 0x0000000c000c7223 */ /* 0x000fe2000000000d */
[----:B-1----:R-:W-:Y:S06]  /*1160*/  @!P0 BRA `(.L_x_49) ;  /* 0x0000000000108947 */ /* 0x002fec0003800000 */
[----:B------:R-:W-:Y:S02]  /*1170*/  MOV R0, R8 ;  /* 0x0000000800007202 */ /* 0x000fe40000000f00 */
[----:B------:R-:W-:-:S07]  /*1180*/  MOV R2, 0x11a0 ;  /* 0x000011a000027802 */ /* 0x000fce0000000f00 */
[----:B------:R-:W-:Y:S05]  /*1190*/  CALL.REL.NOINC `($__internal_0_$__cuda_sm3x_div_rn_noftz_f32_slowpath) ;  /* 0x0000000c00007944 */ /* 0x000fea0003c00000 */
[----:B------:R-:W-:-:S07]  /*11a0*/  IMAD.MOV.U32 R12, RZ, RZ, R0 ;  /* 0x000000ffff0c7224 */ /* 0x000fce00078e0000 */
.L_x_49:
[----:B------:R-:W-:Y:S05]  /*11b0*/  BSYNC.RECONVERGENT B2 ;  /* 0x0000000000027941 */ /* 0x000fea0003800200 */
.L_x_48:
[----:B------:R-:W0:Y:S01]  /*11c0*/  MUFU.RCP R3, R8 ;  /* 0x0000000800037308 */ /* 0x000e220000001000 */
[----:B------:R-:W-:Y:S01]  /*11d0*/  FMUL R13, R11, R15 ;  /* 0x0000000f0b0d7220 */ /* 0x000fe20000400000 */
[----:B------:R-:W-:Y:S06]  /*11e0*/  BSSY.RECONVERGENT B2, `(.L_x_50) ;  /* 0x000000d000027945 */ /* 0x000fec0003800200 */
[----:B------:R-:W1:Y:S01]  /*11f0*/  FCHK P0, R13, R8 ;  /* 0x000000080d007302 */ /* 0x000e620000000000 */
[----:B0-----:R-:W-:-:S04]  /*1200*/  FFMA R0, -R8, R3, 1 ;  /* 0x3f80000008007423 */ /* 0x001fc80000000103 */
[----:B------:R-:W-:-:S04]  /*1210*/  FFMA R15, R3, R0, R3 ;  /* 0x00000000030f7223 */ /* 0x000fc80000000003 */
[----:B------:R-:W-:-:S04]  /*1220*/  FFMA R0, R15, R13, RZ ;  /* 0x0000000d0f007223 */ /* 0x000fc800000000ff */
[----:B------:R-:W-:-:S04]  /*1230*/  FFMA R3, -R8, R0, R13 ;  /* 0x0000000008037223 */ /* 0x000fc8000000010d */
[----:B------:R-:W-:Y:S01]  /*1240*/  FFMA R15, R15, R3, R0 ;  /* 0x000000030f0f7223 */ /* 0x000fe20000000000 */
[----:B-1----:R-:W-:Y:S06]  /*1250*/  @!P0 BRA `(.L_x_51) ;  /* 0x0000000000148947 */ /* 0x002fec0003800000 */
[----:B------:R-:W-:Y:S01]  /*1260*/  MOV R3, R13 ;  /* 0x0000000d00037202 */ /* 0x000fe20000000f00 */
[----:B------:R-:W-:Y:S01]  /*1270*/  IMAD.MOV.U32 R0, RZ, RZ, R8 ;  /* 0x000000ffff007224 */ /* 0x000fe200078e0008 */
[----:B------:R-:W-:-:S07]  /*1280*/  MOV R2, 0x12a0 ;  /* 0x000012a000027802 */ /* 0x000fce0000000f00 */
[----:B------:R-:W-:Y:S05]  /*1290*/  CALL.REL.NOINC `($__internal_0_$__cuda_sm3x_div_rn_noftz_f32_slowpath) ;  /* 0x0000000800c07944 */ /* 0x000fea0003c00000 */
[----:B------:R-:W-:-:S07]  /*12a0*/  MOV R15, R0 ;  /* 0x00000000000f7202 */ /* 0x000fce0000000f00 */
.L_x_51:
[----:B------:R-:W-:Y:S05]  /*12b0*/  BSYNC.RECONVERGENT B2 ;  /* 0x0000000000027941 */ /* 0x000fea0003800200 */
.L_x_50:
[----:B------:R-:W0:Y:S01]  /*12c0*/  MUFU.RCP R13, R12 ;  /* 0x0000000c000d7308 */ /* 0x000e220000001000 */
[----:B------:R-:W-:Y:S01]  /*12d0*/  FADD R3, R17, -R12 ;  /* 0x8000000c11037221 */ /* 0x000fe20000000000 */
[----:B------:R-:W-:Y:S01]  /*12e0*/  BSSY.RECONVERGENT B2, `(.L_x_52) ;  /* 0x000000e000027945 */ /* 0x000fe20003800200 */
[----:B------:R-:W-:Y:S02]  /*12f0*/  FADD R17, R16, -R15 ;  /* 0x8000000f10117221 */ /* 0x000fe40000000000 */
[----:B------:R-:W-:-:S04]  /*1300*/  FMUL R3, R3, R3 ;  /* 0x0000000303037220 */ /* 0x000fc80000400000 */
[----:B------:R-:W1:Y:S01]  /*1310*/  FCHK P0, R3, R12 ;  /* 0x0000000c03007302 */ /* 0x000e620000000000 */
[----:B0-----:R-:W-:-:S04]  /*1320*/  FFMA R0, R13, -R12, 1 ;  /* 0x3f8000000d007423 */ /* 0x001fc8000000080c */
[----:B------:R-:W-:-:S04]  /*1330*/  FFMA R0, R13, R0, R13 ;  /* 0x000000000d007223 */ /* 0x000fc8000000000d */
[----:B------:R-:W-:-:S04]  /*1340*/  FFMA R13, R3, R0, RZ ;  /* 0x00000000030d7223 */ /* 0x000fc800000000ff */
[----:B------:R-:W-:-:S04]  /*1350*/  FFMA R2, R13, -R12, R3 ;  /* 0x8000000c0d027223 */ /* 0x000fc80000000003 */
[----:B------:R-:W-:Y:S01]  /*1360*/  FFMA R16, R0, R2, R13 ;  /* 0x0000000200107223 */ /* 0x000fe2000000000d */
[----:B-1----:R-:W-:Y:S06]  /*1370*/  @!P0 BRA `(.L_x_53) ;  /* 0x0000000000108947 */ /* 0x002fec0003800000 */
[----:B------:R-:W-:Y:S01]  /*1380*/  IMAD.MOV.U32 R0, RZ, RZ, R12 ;  /* 0x000000ffff007224 */ /* 0x000fe200078e000c */
[----:B------:R-:W-:-:S07]  /*1390*/  MOV R2, 0x13b0 ;  /* 0x000013b000027802 */ /* 0x000fce0000000f00 */
[----:B------:R-:W-:Y:S05]  /*13a0*/  CALL.REL.NOINC `($__internal_0_$__cuda_sm3x_div_rn_noftz_f32_slowpath) ;  /* 0x00000008007c7944 */ /* 0x000fea0003c00000 */
[----:B------:R-:W-:-:S07]  /*13b0*/  MOV R16, R0 ;  /* 0x0000000000107202 */ /* 0x000fce0000000f00 */
.L_x_53:
[----:B------:R-:W-:Y:S05]  /*13c0*/  BSYNC.RECONVERGENT B2 ;  /* 0x0000000000027941 */ /* 0x000fea0003800200 */
.L_x_52:
[----:B------:R-:W0:Y:S01]  /*13d0*/  MUFU.RCP R0, R15 ;  /* 0x0000000f00007308 */ /* 0x000e220000001000 */
[----:B------:R-:W-:Y:S01]  /*13e0*/  FMUL R3, R17, R17 ;  /* 0x0000001111037220 */ /* 0x000fe20000400000 */
[----:B------:R-:W-:Y:S06]  /*13f0*/  BSSY.RECONVERGENT B2, `(.L_x_54) ;  /* 0x000000b000027945 */ /* 0x000fec0003800200 */
        /* <DEDUP_REMOVED lines=10> */
.L_x_55:
[----:B------:R-:W-:Y:S05]  /*14a0*/  BSYNC.RECONVERGENT B2 ;  /* 0x0000000000027941 */ /* 0x000fea0003800200 */
.L_x_54:
[----:B------:R-:W0:Y:S01]  /*14b0*/  MUFU.RCP R17, R8 ;  /* 0x0000000800117308 */ /* 0x000e220000001000 */
[----:B------:R-:W-:Y:S01]  /*14c0*/  I2FP.F32.S32 R4, R4 ;  /* 0x0000000400047245 */ /* 0x000fe20000201400 */
[----:B------:R-:W-:Y:S01]  /*14d0*/  FADD R0, R0, R16 ;  /* 0x0000001000007221 */ /* 0x000fe20000000000 */
[----:B------:R-:W-:Y:S01]  /*14e0*/  I2FP.F32.S32 R15, R6 ;  /* 0x00000006000f7245 */ /* 0x000fe20000201400 */
[----:B------:R-:W-:Y:S02]  /*14f0*/  BSSY.RECONVERGENT B2, `(.L_x_56) ;  /* 0x0000010000027945 */ /* 0x000fe40003800200 */
[----:B------:R-:W-:Y:S02]  /*1500*/  FADD R12, RZ, R0 ;  /* 0x00000000ff0c7221 */ /* 0x000fe40000000000 */
[----:B------:R-:W-:-:S04]  /*1510*/  FADD R6, R4, R15 ;  /* 0x0000000f04067221 */ /* 0x000fc80000000000 */
[----:B------:R-:W-:-:S04]  /*1520*/  FMUL R13, R10, R6 ;  /* 0x000000060a0d7220 */ /* 0x000fc80000400000 */
        /* <DEDUP_REMOVED lines=12> */
.L_x_57:
[----:B------:R-:W-:Y:S05]  /*15f0*/  BSYNC.RECONVERGENT B2 ;  /* 0x0000000000027941 */ /* 0x000fea0003800200 */
.L_x_56:
        /* <DEDUP_REMOVED lines=10> */
[----:B------:R-:W-:Y:S01]  /*16a0*/  IMAD.MOV.U32 R3, RZ, RZ, R13 ;  /* 0x000000ffff037224 */ /* 0x000fe200078e000d */
[----:B------:R-:W-:Y:S02]  /*16b0*/  MOV R0, R8 ;  /* 0x0000000800007202 */ /* 0x000fe40000000f00 */
[----:B------:R-:W-:-:S07]  /*16c0*/  MOV R2, 0x16e0 ;  /* 0x000016e000027802 */ /* 0x000fce0000000f00 */
[----:B------:R-:W-:Y:S05]  /*16d0*/  CALL.REL.NOINC `($__internal_0_$__cuda_sm3x_div_rn_noftz_f32_slowpath) ;  /* 0x0000000400b07944 */ /* 0x000fea0003c00000 */
[----:B------:R-:W-:-:S07]  /*16e0*/  IMAD.MOV.U32 R6, RZ, RZ, R0 ;  /* 0x000000ffff067224 */ /* 0x000fce00078e0000 */
.L_x_59:
[----:B------:R-:W-:Y:S05]  /*16f0*/  BSYNC.RECONVERGENT B2 ;  /* 0x0000000000027941 */ /* 0x000fea0003800200 */
.L_x_58:
        /* <DEDUP_REMOVED lines=12> */
[----:B------:R-:W-:Y:S02]  /*17c0*/  MOV R0, R17 ;  /* 0x0000001100007202 */ /* 0x000fe40000000f00 */
[----:B------:R-:W-:-:S07]  /*17d0*/  MOV R2, 0x17f0 ;  /* 0x000017f000027802 */ /* 0x000fce0000000f00 */
[----:B------:R-:W-:Y:S05]  /*17e0*/  CALL.REL.NOINC `($__internal_0_$__cuda_sm3x_div_rn_noftz_f32_slowpath) ;  /* 0x00000004006c7944 */ /* 0x000fea0003c00000 */
[----:B------:R-:W-:-:S07]  /*17f0*/  IMAD.MOV.U32 R4, RZ, RZ, R0 ;  /* 0x000000ffff047224 */ /* 0x000fce00078e0000 */
.L_x_61:
[----:B------:R-:W-:Y:S05]  /*1800*/  BSYNC.RECONVERGENT B2 ;  /* 0x0000000000027941 */ /* 0x000fea0003800200 */
.L_x_60:
        /* <DEDUP_REMOVED lines=14> */
.L_x_63:
[----:B------:R-:W-:Y:S05]  /*18f0*/  BSYNC.RECONVERGENT B2 ;  /* 0x0000000000027941 */ /* 0x000fea0003800200 */
.L_x_62:
[----:B------:R-:W0:Y:S01]  /*1900*/  MUFU.RCP R3, R8 ;  /* 0x0000000800037308 */ /* 0x000e220000001000 */
[----:B------:R-:W-:Y:S01]  /*1910*/  I2FP.F32.S32 R7, R7 ;  /* 0x0000000700077245 */ /* 0x000fe20000201400 */
[----:B------:R-:W-:Y:S01]  /*1920*/  FADD R13, R13, R4 ;  /* 0x000000040d0d7221 */ /* 0x000fe20000000000 */
[----:B------:R-:W-:Y:S01]  /*1930*/  I2FP.F32.S32 R16, R9 ;  /* 0x0000000900107245 */ /* 0x000fe20000201400 */
[----:B------:R-:W-:Y:S02]  /*1940*/  BSSY.RECONVERGENT B2, `(.L_x_64) ;  /* 0x0000010000027945 */ /* 0x000fe40003800200 */
[----:B------:R-:W-:Y:S02]  /*1950*/  FADD R12, R12, R13 ;  /* 0x0000000d0c0c7221 */ /* 0x000fe40000000000 */
        /* <DEDUP_REMOVED lines=14> */
.L_x_65:
[----:B------:R-:W-:Y:S05]  /*1a40*/  BSYNC.RECONVERGENT B2 ;  /* 0x0000000000027941 */ /* 0x000fea0003800200 */
.L_x_64:
        /* <DEDUP_REMOVED lines=15> */
.L_x_67:
[----:B------:R-:W-:Y:S05]  /*1b40*/  BSYNC.RECONVERGENT B2 ;  /* 0x0000000000027941 */ /* 0x000fea0003800200 */
.L_x_66:
        /* <DEDUP_REMOVED lines=16> */
.L_x_69:
[----:B------:R-:W-:Y:S05]  /*1c50*/  BSYNC.RECONVERGENT B2 ;  /* 0x0000000000027941 */ /* 0x000fea0003800200 */
.L_x_68:
        /* <DEDUP_REMOVED lines=13> */
.L_x_71:
[----:B------:R-:W-:Y:S05]  /*1d30*/  BSYNC.RECONVERGENT B2 ;  /* 0x0000000000027941 */ /* 0x000fea0003800200 */
.L_x_70:
[----:B------:R-:W0:Y:S01]  /*1d40*/  LDC.64 R2, c[0x0][0x398] ;  /* 0x0000e600ff027b82 */ /* 0x000e220000000a00 */
[----:B------:R-:W-:-:S04]  /*1d50*/  FADD R7, R0, R6 ;  /* 0x0000000600077221 */ /* 0x000fc80000000000 */
[----:B------:R-:W-:Y:S01]  /*1d60*/  FADD R7, R12, R7 ;  /* 0x000000070c077221 */ /* 0x000fe20000000000 */
[----:B0-----:R-:W-:-:S05]  /*1d70*/  IMAD.WIDE R2, R5, 0x4, R2 ;  /* 0x0000000405027825 */ /* 0x001fca00078e0202 */
[----:B------:R-:W-:Y:S01]  /*1d80*/  STG.E desc[UR8][R2.64], R7 ;  /* 0x0000000702007986 */ /* 0x000fe2000c101908 */
[----:B------:R-:W-:Y:S05]  /*1d90*/  EXIT ;  /* 0x000000000000794d */ /* 0x000fea0003800000 */
        .weak           $__internal_0_$__cuda_sm3x_div_rn_noftz_f32_slowpath
        .type           $__internal_0_$__cuda_sm3x_div_rn_noftz_f32_slowpath,@function
        .size           $__internal_0_$__cuda_sm3x_div_rn_noftz_f32_slowpath,(.L_x_84 - $__internal_0_$__cuda_sm3x_div_rn_noftz_f32_slowpath)
$__internal_0_$__cuda_sm3x_div_rn_noftz_f32_slowpath:
[----:B------:R-:W-:Y:S01]  /*1da0*/  SHF.R.U32.HI R13, RZ, 0x17, R0 ;  /* 0x00000017ff0d7819 */ /* 0x000fe20000011600 */
[----:B------:R-:W-:Y:S01]  /*1db0*/  BSSY.RECONVERGENT B0, `(.L_x_72) ;  /* 0x0000062000007945 */ /* 0x000fe20003800200 */
[----:B------:R-:W-:Y:S02]  /*1dc0*/  SHF.R.U32.HI R18, RZ, 0x17, R3 ;  /* 0x00000017ff127819 */ /* 0x000fe40000011603 */
[----:B------:R-:W-:Y:S02]  /*1dd0*/  LOP3.LUT R13, R13, 0xff, RZ, 0xc0, !PT ;  /* 0x000000ff0d0d7812 */ /* 0x000fe400078ec0ff */
[----:B------:R-:W-:-:S03]  /*1de0*/  LOP3.LUT R18, R18, 0xff, RZ, 0xc0, !PT ;  /* 0x000000ff12127812 */ /* 0x000fc600078ec0ff */
[----:B------:R-:W-:Y:S01]  /*1df0*/  VIADD R19, R13, 0xffffffff ;  /* 0xffffffff0d137836 */ /* 0x000fe20000000000 */
[----:B------:R-:W-:-:S04]  /*1e00*/  IADD3 R20, PT, PT, R18, -0x1, RZ ;  /* 0xffffffff12147810 */ /* 0x000fc80007ffe0ff */
[----:B------:R-:W-:-:S04]  /*1e10*/  ISETP.GT.U32.AND P0, PT, R19, 0xfd, PT ;  /* 0x000000fd1300780c */ /* 0x000fc80003f04070 */
[----:B------:R-:W-:-:S13]  /*1e20*/  ISETP.GT.U32.OR P0, PT, R20, 0xfd, P0 ;  /* 0x000000fd1400780c */ /* 0x000fda0000704470 */
[----:B------:R-:W-:Y:S01]  /*1e30*/  @!P0 IMAD.MOV.U32 R14, RZ, RZ, RZ ;  /* 0x000000ffff0e8224 */ /* 0x000fe200078e00ff */
[----:B------:R-:W-:Y:S06]  /*1e40*/  @!P0 BRA `(.L_x_73) ;  /* 0x00000000005c8947 */ /* 0x000fec0003800000 */
[----:B------:R-:W-:Y:S02]  /*1e50*/  FSETP.GTU.FTZ.AND P0, PT, |R3|, +INF , PT ;  /* 0x7f8000000300780b */ /* 0x000fe40003f1c200 */
[----:B------:R-:W-:-:S04]  /*1e60*/  FSETP.GTU.FTZ.AND P1, PT, |R0|, +INF , PT ;  /* 0x7f8000000000780b */ /* 0x000fc80003f3c200 */
[----:B------:R-:W-:-:S13]  /*1e70*/  PLOP3.LUT P0, PT, P0, P1, PT, 0xf8, 0x8f ;  /* 0x00000000008f781c */ /* 0x000fda0000703f70 */
[----:B------:R-:W-:Y:S05]  /*1e80*/  @P0 BRA `(.L_x_74) ;  /* 0x00000004004c0947 */ /* 0x000fea0003800000 */
[----:B------:R-:W-:-:S13]  /*1e90*/  LOP3.LUT P0, RZ, R0, 0x7fffffff, R3, 0xc8, !PT ;  /* 0x7fffffff00ff7812 */ /* 0x000fda000780c803 */
[----:B------:R-:W-:Y:S05]  /*1ea0*/  @!P0 BRA `(.L_x_75) ;  /* 0x00000004003c8947 */ /* 0x000fea0003800000 */
[C---:B------:R-:W-:Y:S02]  /*1eb0*/  FSETP.NEU.FTZ.AND P2, PT, |R3|.reuse, +INF , PT ;  /* 0x7f8000000300780b */ /* 0x040fe40003f5d200 */
[----:B------:R-:W-:Y:S02]  /*1ec0*/  FSETP.NEU.FTZ.AND P1, PT, |R0|, +INF , PT ;  /* 0x7f8000000000780b */ /* 0x000fe40003f3d200 */
[----:B------:R-:W-:-:S11]  /*1ed0*/  FSETP.NEU.FTZ.AND P0, PT, |R3|, +INF , PT ;  /* 0x7f8000000300780b */ /* 0x000fd60003f1d200 */
[----:B------:R-:W-:Y:S05]  /*1ee0*/  @!P1 BRA !P2, `(.L_x_75) ;  /* 0x00000004002c9947 */ /* 0x000fea0005000000 */
[----:B------:R-:W-:-:S04]  /*1ef0*/  LOP3.LUT P2, RZ, R3, 0x7fffffff, RZ, 0xc0, !PT ;  /* 0x7fffffff03ff7812 */ /* 0x000fc8000784c0ff */
[----:B------:R-:W-:-:S13]  /*1f00*/  PLOP3.LUT P1, PT, P1, P2, PT, 0x2f, 0xf2 ;  /* 0x0000000000f2781c */ /* 0x000fda0000f24577 */
[----:B------:R-:W-:Y:S05]  /*1f10*/  @P1 BRA `(.L_x_76) ;  /* 0x0000000400181947 */ /* 0x000fea0003800000 */
[----:B------:R-:W-:-:S04]  /*1f20*/  LOP3.LUT P1, RZ, R0, 0x7fffffff, RZ, 0xc0, !PT ;  /* 0x7fffffff00ff7812 */ /* 0x000fc8000782c0ff */
[----:B------:R-:W-:-:S13]  /*1f30*/  PLOP3.LUT P0, PT, P0, P1, PT, 0x2f, 0xf2 ;  /* 0x0000000000f2781c */ /* 0x000fda0000702577 */
[----:B------:R-:W-:Y:S05]  /*1f40*/  @P0 BRA `(.L_x_77) ;  /* 0x0000000400000947 */ /* 0x000fea0003800000 */
[----:B------:R-:W-:Y:S02]  /*1f50*/  ISETP.GE.AND P0, PT, R20, RZ, PT ;  /* 0x000000ff1400720c */ /* 0x000fe40003f06270 */
[----:B------:R-:W-:-:S11]  /*1f60*/  ISETP.GE.AND P1, PT, R19, RZ, PT ;  /* 0x000000ff1300720c */ /* 0x000fd60003f26270 */
[----:B------:R-:W-:Y:S01]  /*1f70*/  @P0 MOV R14, RZ ;  /* 0x000000ff000e0202 */ /* 0x000fe20000000f00 */
[----:B------:R-:W-:Y:S02]  /*1f80*/  @!P0 IMAD.MOV.U32 R14, RZ, RZ, -0x40 ;  /* 0xffffffc0ff0e8424 */ /* 0x000fe400078e00ff */
[----:B------:R-:W-:Y:S01]  /*1f90*/  @!P0 FFMA R3, R3, 1.84467440737095516160e+19, RZ ;  /* 0x5f80000003038823 */ /* 0x000fe200000000ff */
[----:B------:R-:W-:Y:S02]  /*1fa0*/  @!P1 FFMA R0, R0, 1.84467440737095516160e+19, RZ ;  /* 0x5f80000000009823 */ /* 0x000fe400000000ff */
[----:B------:R-:W-:-:S07]  /*1fb0*/  @!P1 IADD3 R14, PT, PT, R14, 0x40, RZ ;  /* 0x000000400e0e9810 */ /* 0x000fce0007ffe0ff */
.L_x_73:
[----:B------:R-:W-:Y:S01]  /*1fc0*/  LEA R19, R13, 0xc0800000, 0x17 ;  /* 0xc08000000d137811 */ /* 0x000fe200078eb8ff */
[----:B------:R-:W-:Y:S01]  /*1fd0*/  BSSY.RECONVERGENT B1, `(.L_x_78) ;  /* 0x0000036000017945 */ /* 0x000fe20003800200 */
[----:B------:R-:W-:-:S03]  /*1fe0*/  IADD3 R18, PT, PT, R18, -0x7f, RZ ;  /* 0xffffff8112127810 */ /* 0x000fc60007ffe0ff */
[----:B------:R-:W-:Y:S01]  /*1ff0*/  IMAD.IADD R22, R0, 0x1, -R19 ;  /* 0x0000000100167824 */ /* 0x000fe200078e0a13 */
[C---:B------:R-:W-:Y:S01]  /*2000*/  IADD3 R13, PT, PT, R18.reuse, 0x7f, -R13 ;  /* 0x0000007f120d7810 */ /* 0x040fe20007ffe80d */
[----:B------:R-:W-:Y:S02]  /*2010*/  IMAD R0, R18, -0x800000, R3 ;  /* 0xff80000012007824 */ /* 0x000fe400078e0203 */
[----:B------:R-:W0:Y:S01]  /*2020*/  MUFU.RCP R19, R22 ;  /* 0x0000001600137308 */ /* 0x000e220000001000 */
[----:B------:R-:W-:Y:S01]  /*2030*/  FADD.FTZ R21, -R22, -RZ ;  /* 0x800000ff16157221 */ /* 0x000fe20000010100 */
[----:B------:R-:W-:-:S03]  /*2040*/  IMAD.IADD R13, R13, 0x1, R14 ;  /* 0x000000010d0d7824 */ /* 0x000fc600078e020e */
[----:B0-----:R-:W-:-:S04]  /*2050*/  FFMA R20, R19, R21, 1 ;  /* 0x3f80000013147423 */ /* 0x001fc80000000015 */
[----:B------:R-:W-:-:S04]  /*2060*/  FFMA R19, R19, R20, R19 ;  /* 0x0000001413137223 */ /* 0x000fc80000000013 */
[----:B------:R-:W-:-:S04]  /*2070*/  FFMA R20, R0, R19, RZ ;  /* 0x0000001300147223 */ /* 0x000fc800000000ff */
[----:B------:R-:W-:-:S04]  /*2080*/  FFMA R3, R21, R20, R0 ;  /* 0x0000001415037223 */ /* 0x000fc80000000000 */
[----:B------:R-:W-:-:S04]  /*2090*/  FFMA R20, R19, R3, R20 ;  /* 0x0000000313147223 */ /* 0x000fc80000000014 */
[----:B------:R-:W-:-:S04]  /*20a0*/  FFMA R21, R21, R20, R0 ;  /* 0x0000001415157223 */ /* 0x000fc80000000000 */
[----:B------:R-:W-:-:S05]  /*20b0*/  FFMA R0, R19, R21, R20 ;  /* 0x0000001513007223 */ /* 0x000fca0000000014 */
[----:B------:R-:W-:-:S04]  /*20c0*/  SHF.R.U32.HI R3, RZ, 0x17, R0 ;  /* 0x00000017ff037819 */ /* 0x000fc80000011600 */
[----:B------:R-:W-:-:S04]  /*20d0*/  LOP3.LUT R14, R3, 0xff, RZ, 0xc0, !PT ;  /* 0x000000ff030e7812 */ /* 0x000fc800078ec0ff */
[----:B------:R-:W-:-:S05]  /*20e0*/  IADD3 R3, PT, PT, R14, R13, RZ ;  /* 0x0000000d0e037210 */ /* 0x000fca0007ffe0ff */
[----:B------:R-:W-:-:S05]  /*20f0*/  VIADD R14, R3, 0xffffffff ;  /* 0xffffffff030e7836 */ /* 0x000fca0000000000 */
[----:B------:R-:W-:-:S13]  /*2100*/  ISETP.GE.U32.AND P0, PT, R14, 0xfe, PT ;  /* 0x000000fe0e00780c */ /* 0x000fda0003f06070 */
[----:B------:R-:W-:Y:S05]  /*2110*/  @!P0 BRA `(.L_x_79) ;  /* 0x0000000000808947 */ /* 0x000fea0003800000 */
[----:B------:R-:W-:-:S13]  /*2120*/  ISETP.GT.AND P0, PT, R3, 0xfe, PT ;  /* 0x000000fe0300780c */ /* 0x000fda0003f04270 */
[----:B------:R-:W-:Y:S05]  /*2130*/  @P0 BRA `(.L_x_80) ;  /* 0x00000000006c0947 */ /* 0x000fea0003800000 */
[----:B------:R-:W-:-:S13]  /*2140*/  ISETP.GE.AND P0, PT, R3, 0x1, PT ;  /* 0x000000010300780c */ /* 0x000fda0003f06270 */
[----:B------:R-:W-:Y:S05]  /*2150*/  @P0 BRA `(.L_x_81) ;  /* 0x0000000000740947 */ /* 0x000fea0003800000 */
[----:B------:R-:W-:Y:S02]  /*2160*/  ISETP.GE.AND P0, PT, R3, -0x18, PT ;  /* 0xffffffe80300780c */ /* 0x000fe40003f06270 */
[----:B------:R-:W-:-:S11]  /*2170*/  LOP3.LUT R0, R0, 0x80000000, RZ, 0xc0, !PT ;  /* 0x8000000000007812 */ /* 0x000fd600078ec0ff */
[----:B------:R-:W-:Y:S05]  /*2180*/  @!P0 BRA `(.L_x_81) ;  /* 0x0000000000688947 */ /* 0x000fea0003800000 */
[-CC-:B------:R-:W-:Y:S01]  /*2190*/  FFMA.RZ R13, R19, R21.reuse, R20.reuse ;  /* 0x00000015130d7223 */ /* 0x180fe2000000c014 */
[----:B------:R-:W-:Y:S01]  /*21a0*/  IADD3 R18, PT, PT, R3, 0x20, RZ ;  /* 0x0000002003127810 */ /* 0x000fe20007ffe0ff */
[CCC-:B------:R-:W-:Y:S01]  /*21b0*/  FFMA.RP R14, R19.reuse, R21.reuse, R20.reuse ;  /* 0x00000015130e7223 */ /* 0x1c0fe20000008014 */
[----:B------:R-:W-:Y:S01]  /*21c0*/  FFMA.RM R19, R19, R21, R20 ;  /* 0x0000001513137223 */ /* 0x000fe20000004014 */
[----:B------:R-:W-:Y:S02]  /*21d0*/  ISETP.NE.AND P2, PT, R3, RZ, PT ;  /* 0x000000ff0300720c */ /* 0x000fe40003f45270 */
[----:B------:R-:W-:Y:S02]  /*21e0*/  LOP3.LUT R13, R13, 0x7fffff, RZ, 0xc0, !PT ;  /* 0x007fffff0d0d7812 */ /* 0x000fe400078ec0ff */
[----:B------:R-:W-:Y:S01]  /*21f0*/  ISETP.NE.AND P1, PT, R3, RZ, PT ;  /* 0x000000ff0300720c */ /* 0x000fe20003f25270 */
[----:B------:R-:W-:Y:S01]  /*2200*/  IMAD.MOV R3, RZ, RZ, -R3 ;  /* 0x000000ffff037224 */ /* 0x000fe200078e0a03 */
[----:B------:R-:W-:-:S02]  /*2210*/  LOP3.LUT R13, R13, 0x800000, RZ, 0xfc, !PT ;  /* 0x008000000d0d7812 */ /* 0x000fc400078efcff */
[----:B------:R-:W-:Y:S02]  /*2220*/  FSETP.NEU.FTZ.AND P0, PT, R14, R19, PT ;  /* 0x000000130e00720b */ /* 0x000fe40003f1d000 */
[----:B------:R-:W-:Y:S02]  /*2230*/  SHF.L.U32 R18, R13, R18, RZ ;  /* 0x000000120d127219 */ /* 0x000fe400000006ff */
[----:B------:R-:W-:Y:S02]  /*2240*/  SEL R14, R3, RZ, P2 ;  /* 0x000000ff030e7207 */ /* 0x000fe40001000000 */
[----:B------:R-:W-:Y:S02]  /*2250*/  ISETP.NE.AND P1, PT, R18, RZ, P1 ;  /* 0x000000ff1200720c */ /* 0x000fe40000f25270 */
[----:B------:R-:W-:Y:S02]  /*2260*/  SHF.R.U32.HI R14, RZ, R14, R13 ;  /* 0x0000000eff0e7219 */ /* 0x000fe4000001160d */
[----:B------:R-:W-:-:S02]  /*2270*/  PLOP3.LUT P0, PT, P0, P1, PT, 0xf8, 0x8f ;  /* 0x00000000008f781c */ /* 0x000fc40000703f70 */
[----:B------:R-:W-:Y:S02]  /*2280*/  SHF.R.U32.HI R13, RZ, 0x1, R14 ;  /* 0x00000001ff0d7819 */ /* 0x000fe4000001160e */
[----:B------:R-:W-:-:S04]  /*2290*/  SEL R18, RZ, 0x1, !P0 ;  /* 0x00000001ff127807 */ /* 0x000fc80004000000 */
[----:B------:R-:W-:-:S04]  /*22a0*/  LOP3.LUT R3, R18, 0x1, R13, 0xf8, !PT ;  /* 0x0000000112037812 */ /* 0x000fc800078ef80d */
[----:B------:R-:W-:-:S04]  /*22b0*/  LOP3.LUT R14, R3, R14, RZ, 0xc0, !PT ;  /* 0x0000000e030e7212 */ /* 0x000fc800078ec0ff */
[----:B------:R-:W-:-:S04]  /*22c0*/  IADD3 R13, PT, PT, R13, R14, RZ ;  /* 0x0000000e0d0d7210 */ /* 0x000fc80007ffe0ff */
[----:B------:R-:W-:Y:S01]  /*22d0*/  LOP3.LUT R0, R13, R0, RZ, 0xfc, !PT ;  /* 0x000000000d007212 */ /* 0x000fe200078efcff */
[----:B------:R-:W-:Y:S06]  /*22e0*/  BRA `(.L_x_81) ;  /* 0x0000000000107947 */ /* 0x000fec0003800000 */
.L_x_80:
[----:B------:R-:W-:-:S04]  /*22f0*/  LOP3.LUT R0, R0, 0x80000000, RZ, 0xc0, !PT ;  /* 0x8000000000007812 */ /* 0x000fc800078ec0ff */
[----:B------:R-:W-:Y:S01]  /*2300*/  LOP3.LUT R0, R0, 0x7f800000, RZ, 0xfc, !PT ;  /* 0x7f80000000007812 */ /* 0x000fe200078efcff */
[----:B------:R-:W-:Y:S06]  /*2310*/  BRA `(.L_x_81) ;  /* 0x0000000000047947 */ /* 0x000fec0003800000 */
.L_x_79:
[----:B------:R-:W-:-:S07]  /*2320*/  IMAD R0, R13, 0x800000, R0 ;  /* 0x008000000d007824 */ /* 0x000fce00078e0200 */
.L_x_81:
[----:B------:R-:W-:Y:S05]  /*2330*/  BSYNC.RECONVERGENT B1 ;  /* 0x0000000000017941 */ /* 0x000fea0003800200 */
.L_x_78:
[----:B------:R-:W-:Y:S05]  /*2340*/  BRA `(.L_x_82) ;  /* 0x0000000000207947 */ /* 0x000fea0003800000 */
.L_x_77:
[----:B------:R-:W-:-:S04]  /*2350*/  LOP3.LUT R0, R0, 0x80000000, R3, 0x48, !PT ;  /* 0x8000000000007812 */ /* 0x000fc800078e4803 */
[----:B------:R-:W-:Y:S01]  /*2360*/  LOP3.LUT R0, R0, 0x7f800000, RZ, 0xfc, !PT ;  /* 0x7f80000000007812 */ /* 0x000fe200078efcff */
[----:B------:R-:W-:Y:S06]  /*2370*/  BRA `(.L_x_82) ;  /* 0x0000000000147947 */ /* 0x000fec0003800000 */
.L_x_76:
[----:B------:R-:W-:Y:S01]  /*2380*/  LOP3.LUT R0, R0, 0x80000000, R3, 0x48, !PT ;  /* 0x8000000000007812 */ /* 0x000fe200078e4803 */
[----:B------:R-:W-:Y:S06]  /*2390*/  BRA `(.L_x_82) ;  /* 0x00000000000c7947 */ /* 0x000fec0003800000 */
.L_x_75:
[----:B------:R-:W0:Y:S01]  /*23a0*/  MUFU.RSQ R0, -QNAN ;  /* 0xffc0000000007908 */ /* 0x000e220000001400 */
[----:B------:R-:W-:Y:S05]  /*23b0*/  BRA `(.L_x_82) ;  /* 0x0000000000047947 */ /* 0x000fea0003800000 */
.L_x_74:
[----:B------:R-:W-:-:S07]  /*23c0*/  FADD.FTZ R0, R3, R0 ;  /* 0x0000000003007221 */ /* 0x000fce0000010000 */
.L_x_82:
[----:B------:R-:W-:Y:S05]  /*23d0*/  BSYNC.RECONVERGENT B0 ;  /* 0x0000000000007941 */ /* 0x000fea0003800200 */
.L_x_72:
[----:B------:R-:W-:-:S04]  /*23e0*/  HFMA2 R3, -RZ, RZ, 0, 0 ;  /* 0x00000000ff037431 */ /* 0x000fc800000001ff */
[----:B0-----:R-:W-:Y:S05]  /*23f0*/  RET.REL.NODEC R2 `(_Z6kerneljjiiPKhPf) ;  /* 0xffffffdc02007950 */ /* 0x001fea0003c3ffff */
.L_x_83:
[----:B------:R-:W-:-:S00]  /*2400*/  BRA `(.L_x_83) ;  /* 0xfffffffc00fc7947 */ /* 0x000fc0000383ffff */
[----:B------:R-:W-:-:S00]  /*2410*/  NOP ;  /* 0x0000000000007918 */ /* 0x000fc00000000000 */
        /* <DEDUP_REMOVED lines=14> */
.L_x_84:


//--------------------- .nv.shared.reserved.0     --------------------------
	.section	.nv.shared.reserved.0,"aw",@nobits
	.weak		__nv_reservedSMEM_offset_0_alias
	.size		__nv_reservedSMEM_offset_0_alias, 0, 64
	.other		__nv_reservedSMEM_offset_0_alias,@"STO_CUDA_RESERVED_SHARED STV_DEFAULT"
__nv_reservedSMEM_offset_0_alias:
	.zero		0
	.zero		64


//--------------------- .nv.constant0._Z6kerneljjiiPKhPf --------------------------
	.section	.nv.constant0._Z6kerneljjiiPKhPf,"a",@progbits
	.sectionflags	@""
	.align	4
.nv.constant0._Z6kerneljjiiPKhPf:
	.zero		928


//--------------------- SYMBOLS --------------------------

	.type		.nv.reservedSmem.offset0,@object
	.size		.nv.reservedSmem.offset0,0x4
